//
// Generated by NVIDIA NVVM Compiler
//
// Compiler Build ID: CL-36424714
// Cuda compilation tools, release 13.0, V13.0.88
// Based on NVVM 20.0.0
//

.version 9.0
.target sm_100
.address_size 64

	// .globl	_Z3pc1PKmPii
.const .align 1 .b8 lut[256];

.visible .entry _Z3pc1PKmPii(
	.param .u64 .ptr .align 1 _Z3pc1PKmPii_param_0,
	.param .u64 .ptr .align 1 _Z3pc1PKmPii_param_1,
	.param .u32 _Z3pc1PKmPii_param_2
)
{
	.reg .pred 	%p<2>;
	.reg .b32 	%r<10>;
	.reg .b64 	%rd<25>;

	ld.param.u64 	%rd1, [_Z3pc1PKmPii_param_0];
	ld.param.u64 	%rd2, [_Z3pc1PKmPii_param_1];
	ld.param.u32 	%r2, [_Z3pc1PKmPii_param_2];
	mov.u32 	%r3, %ctaid.x;
	mov.u32 	%r4, %ntid.x;
	mov.u32 	%r5, %tid.x;
	mad.lo.s32 	%r1, %r3, %r4, %r5;
	setp.ge.s32 	%p1, %r1, %r2;
	@%p1 bra 	$L__BB0_2;
	cvta.to.global.u64 	%rd3, %rd1;
	cvta.to.global.u64 	%rd4, %rd2;
	mul.wide.s32 	%rd5, %r1, 8;
	add.s64 	%rd6, %rd3, %rd5;
	ld.global.nc.u64 	%rd7, [%rd6];
	shr.u64 	%rd8, %rd7, 1;
	and.b64  	%rd9, %rd8, 6148914691236517205;
	sub.s64 	%rd10, %rd7, %rd9;
	and.b64  	%rd11, %rd10, 3689348814741910323;
	shr.u64 	%rd12, %rd10, 2;
	and.b64  	%rd13, %rd12, 3689348814741910323;
	add.s64 	%rd14, %rd13, %rd11;
	shr.u64 	%rd15, %rd14, 4;
	add.s64 	%rd16, %rd15, %rd14;
	and.b64  	%rd17, %rd16, 1085102592571150095;
	shr.u64 	%rd18, %rd17, 8;
	add.s64 	%rd19, %rd18, %rd17;
	shr.u64 	%rd20, %rd19, 16;
	add.s64 	%rd21, %rd20, %rd19;
	shr.u64 	%rd22, %rd21, 32;
	cvt.u32.u64 	%r6, %rd21;
	cvt.u32.u64 	%r7, %rd22;
	add.s32 	%r8, %r7, %r6;
	and.b32  	%r9, %r8, 127;
	mul.wide.s32 	%rd23, %r1, 4;
	add.s64 	%rd24, %rd4, %rd23;
	st.global.u32 	[%rd24], %r9;
$L__BB0_2:
	ret;

}
	// .globl	_Z3pc2PKmPii
.visible .entry _Z3pc2PKmPii(
	.param .u64 .ptr .align 1 _Z3pc2PKmPii_param_0,
	.param .u64 .ptr .align 1 _Z3pc2PKmPii_param_1,
	.param .u32 _Z3pc2PKmPii_param_2
)
{
	.reg .pred 	%p<2>;
	.reg .b32 	%r<6>;
	.reg .b64 	%rd<22>;

	ld.param.u64 	%rd1, [_Z3pc2PKmPii_param_0];
	ld.param.u64 	%rd2, [_Z3pc2PKmPii_param_1];
	ld.param.u32 	%r2, [_Z3pc2PKmPii_param_2];
	mov.u32 	%r3, %ctaid.x;
	mov.u32 	%r4, %ntid.x;
	mov.u32 	%r5, %tid.x;
	mad.lo.s32 	%r1, %r3, %r4, %r5;
	setp.ge.s32 	%p1, %r1, %r2;
	@%p1 bra 	$L__BB1_2;
	cvta.to.global.u64 	%rd3, %rd1;
	cvta.to.global.u64 	%rd4, %rd2;
	mul.wide.s32 	%rd5, %r1, 8;
	add.s64 	%rd6, %rd3, %rd5;
	ld.global.nc.u64 	%rd7, [%rd6];
	shr.u64 	%rd8, %rd7, 1;
	and.b64  	%rd9, %rd8, 6148914691236517205;
	sub.s64 	%rd10, %rd7, %rd9;
	and.b64  	%rd11, %rd10, 3689348814741910323;
	shr.u64 	%rd12, %rd10, 2;
	and.b64  	%rd13, %rd12, 3689348814741910323;
	add.s64 	%rd14, %rd13, %rd11;
	shr.u64 	%rd15, %rd14, 4;
	add.s64 	%rd16, %rd15, %rd14;
	and.b64  	%rd17, %rd16, 1085102592571150095;
	mul.lo.s64 	%rd18, %rd17, 72340172838076673;
	shr.u64 	%rd19, %rd18, 56;
	mul.wide.s32 	%rd20, %r1, 4;
	add.s64 	%rd21, %rd4, %rd20;
	st.global.u32 	[%rd21], %rd19;
$L__BB1_2:
	ret;

}
	// .globl	_Z3pc3PKmPii
.visible .entry _Z3pc3PKmPii(
	.param .u64 .ptr .align 1 _Z3pc3PKmPii_param_0,
	.param .u64 .ptr .align 1 _Z3pc3PKmPii_param_1,
	.param .u32 _Z3pc3PKmPii_param_2
)
{
	.reg .pred 	%p<2>;
	.reg .b32 	%r<7>;
	.reg .b64 	%rd<10>;

	ld.param.u64 	%rd1, [_Z3pc3PKmPii_param_0];
	ld.param.u64 	%rd2, [_Z3pc3PKmPii_param_1];
	ld.param.u32 	%r2, [_Z3pc3PKmPii_param_2];
	mov.u32 	%r3, %ctaid.x;
	mov.u32 	%r4, %ntid.x;
	mov.u32 	%r5, %tid.x;
	mad.lo.s32 	%r1, %r3, %r4, %r5;
	setp.ge.s32 	%p1, %r1, %r2;
	@%p1 bra 	$L__BB2_2;
	cvta.to.global.u64 	%rd3, %rd2;
	cvta.to.global.u64 	%rd4, %rd1;
	mul.wide.s32 	%rd5, %r1, 8;
	add.s64 	%rd6, %rd4, %rd5;
	ld.global.nc.u64 	%rd7, [%rd6];
	popc.b64 	%r6, %rd7;
	mul.wide.s32 	%rd8, %r1, 4;
	add.s64 	%rd9, %rd3, %rd8;
	st.global.u32 	[%rd9], %r6;
$L__BB2_2:
	ret;

}
	// .globl	_Z3pc4PKmPii
.visible .entry _Z3pc4PKmPii(
	.param .u64 .ptr .align 1 _Z3pc4PKmPii_param_0,
	.param .u64 .ptr .align 1 _Z3pc4PKmPii_param_1,
	.param .u32 _Z3pc4PKmPii_param_2
)
{
	.reg .pred 	%p<2>;
	.reg .b32 	%r<195>;
	.reg .b64 	%rd<41>;

	ld.param.u64 	%rd1, [_Z3pc4PKmPii_param_0];
	ld.param.u64 	%rd2, [_Z3pc4PKmPii_param_1];
	ld.param.u32 	%r2, [_Z3pc4PKmPii_param_2];
	mov.u32 	%r3, %ctaid.x;
	mov.u32 	%r4, %ntid.x;
	mov.u32 	%r5, %tid.x;
	mad.lo.s32 	%r1, %r3, %r4, %r5;
	setp.ge.s32 	%p1, %r1, %r2;
	@%p1 bra 	$L__BB3_2;
	cvta.to.global.u64 	%rd3, %rd2;
	cvta.to.global.u64 	%rd4, %rd1;
	mul.wide.s32 	%rd5, %r1, 8;
	add.s64 	%rd6, %rd4, %rd5;
	ld.global.nc.u64 	%rd7, [%rd6];
	cvt.u32.u64 	%r6, %rd7;
	and.b32  	%r7, %r6, 1;
	shr.u32 	%r8, %r6, 1;
	and.b32  	%r9, %r8, 1;
	add.s32 	%r10, %r9, %r7;
	shr.u32 	%r11, %r6, 2;
	and.b32  	%r12, %r11, 1;
	add.s32 	%r13, %r12, %r10;
	shr.u32 	%r14, %r6, 3;
	and.b32  	%r15, %r14, 1;
	add.s32 	%r16, %r15, %r13;
	shr.u32 	%r17, %r6, 4;
	and.b32  	%r18, %r17, 1;
	add.s32 	%r19, %r18, %r16;
	shr.u32 	%r20, %r6, 5;
	and.b32  	%r21, %r20, 1;
	add.s32 	%r22, %r21, %r19;
	shr.u32 	%r23, %r6, 6;
	and.b32  	%r24, %r23, 1;
	add.s32 	%r25, %r24, %r22;
	shr.u32 	%r26, %r6, 7;
	and.b32  	%r27, %r26, 1;
	add.s32 	%r28, %r27, %r25;
	shr.u32 	%r29, %r6, 8;
	and.b32  	%r30, %r29, 1;
	add.s32 	%r31, %r30, %r28;
	shr.u32 	%r32, %r6, 9;
	and.b32  	%r33, %r32, 1;
	add.s32 	%r34, %r33, %r31;
	shr.u32 	%r35, %r6, 10;
	and.b32  	%r36, %r35, 1;
	add.s32 	%r37, %r36, %r34;
	shr.u32 	%r38, %r6, 11;
	and.b32  	%r39, %r38, 1;
	add.s32 	%r40, %r39, %r37;
	shr.u32 	%r41, %r6, 12;
	and.b32  	%r42, %r41, 1;
	add.s32 	%r43, %r42, %r40;
	shr.u32 	%r44, %r6, 13;
	and.b32  	%r45, %r44, 1;
	add.s32 	%r46, %r45, %r43;
	shr.u32 	%r47, %r6, 14;
	and.b32  	%r48, %r47, 1;
	add.s32 	%r49, %r48, %r46;
	shr.u32 	%r50, %r6, 15;
	and.b32  	%r51, %r50, 1;
	add.s32 	%r52, %r51, %r49;
	shr.u32 	%r53, %r6, 16;
	and.b32  	%r54, %r53, 1;
	add.s32 	%r55, %r54, %r52;
	shr.u32 	%r56, %r6, 17;
	and.b32  	%r57, %r56, 1;
	add.s32 	%r58, %r57, %r55;
	shr.u32 	%r59, %r6, 18;
	and.b32  	%r60, %r59, 1;
	add.s32 	%r61, %r60, %r58;
	shr.u32 	%r62, %r6, 19;
	and.b32  	%r63, %r62, 1;
	add.s32 	%r64, %r63, %r61;
	shr.u32 	%r65, %r6, 20;
	and.b32  	%r66, %r65, 1;
	add.s32 	%r67, %r66, %r64;
	shr.u32 	%r68, %r6, 21;
	and.b32  	%r69, %r68, 1;
	add.s32 	%r70, %r69, %r67;
	shr.u32 	%r71, %r6, 22;
	and.b32  	%r72, %r71, 1;
	add.s32 	%r73, %r72, %r70;
	shr.u32 	%r74, %r6, 23;
	and.b32  	%r75, %r74, 1;
	add.s32 	%r76, %r75, %r73;
	shr.u32 	%r77, %r6, 24;
	and.b32  	%r78, %r77, 1;
	add.s32 	%r79, %r78, %r76;
	shr.u32 	%r80, %r6, 25;
	and.b32  	%r81, %r80, 1;
	add.s32 	%r82, %r81, %r79;
	shr.u32 	%r83, %r6, 26;
	and.b32  	%r84, %r83, 1;
	add.s32 	%r85, %r84, %r82;
	shr.u32 	%r86, %r6, 27;
	and.b32  	%r87, %r86, 1;
	add.s32 	%r88, %r87, %r85;
	shr.u32 	%r89, %r6, 28;
	and.b32  	%r90, %r89, 1;
	add.s32 	%r91, %r90, %r88;
	shr.u32 	%r92, %r6, 29;
	and.b32  	%r93, %r92, 1;
	add.s32 	%r94, %r93, %r91;
	shr.u32 	%r95, %r6, 30;
	and.b32  	%r96, %r95, 1;
	add.s32 	%r97, %r96, %r94;
	shr.u32 	%r98, %r6, 31;
	add.s32 	%r99, %r98, %r97;
	{ .reg .b32 tmp; mov.b64 {tmp, %r100}, %rd7; }
	and.b32  	%r101, %r100, 1;
	add.s32 	%r102, %r101, %r99;
	shr.u64 	%rd8, %rd7, 33;
	cvt.u32.u64 	%r103, %rd8;
	and.b32  	%r104, %r103, 1;
	add.s32 	%r105, %r104, %r102;
	shr.u64 	%rd9, %rd7, 34;
	cvt.u32.u64 	%r106, %rd9;
	and.b32  	%r107, %r106, 1;
	add.s32 	%r108, %r107, %r105;
	shr.u64 	%rd10, %rd7, 35;
	cvt.u32.u64 	%r109, %rd10;
	and.b32  	%r110, %r109, 1;
	add.s32 	%r111, %r110, %r108;
	shr.u64 	%rd11, %rd7, 36;
	cvt.u32.u64 	%r112, %rd11;
	and.b32  	%r113, %r112, 1;
	add.s32 	%r114, %r113, %r111;
	shr.u64 	%rd12, %rd7, 37;
	cvt.u32.u64 	%r115, %rd12;
	and.b32  	%r116, %r115, 1;
	add.s32 	%r117, %r116, %r114;
	shr.u64 	%rd13, %rd7, 38;
	cvt.u32.u64 	%r118, %rd13;
	and.b32  	%r119, %r118, 1;
	add.s32 	%r120, %r119, %r117;
	shr.u64 	%rd14, %rd7, 39;
	cvt.u32.u64 	%r121, %rd14;
	and.b32  	%r122, %r121, 1;
	add.s32 	%r123, %r122, %r120;
	shr.u64 	%rd15, %rd7, 40;
	cvt.u32.u64 	%r124, %rd15;
	and.b32  	%r125, %r124, 1;
	add.s32 	%r126, %r125, %r123;
	shr.u64 	%rd16, %rd7, 41;
	cvt.u32.u64 	%r127, %rd16;
	and.b32  	%r128, %r127, 1;
	add.s32 	%r129, %r128, %r126;
	shr.u64 	%rd17, %rd7, 42;
	cvt.u32.u64 	%r130, %rd17;
	and.b32  	%r131, %r130, 1;
	add.s32 	%r132, %r131, %r129;
	shr.u64 	%rd18, %rd7, 43;
	cvt.u32.u64 	%r133, %rd18;
	and.b32  	%r134, %r133, 1;
	add.s32 	%r135, %r134, %r132;
	shr.u64 	%rd19, %rd7, 44;
	cvt.u32.u64 	%r136, %rd19;
	and.b32  	%r137, %r136, 1;
	add.s32 	%r138, %r137, %r135;
	shr.u64 	%rd20, %rd7, 45;
	cvt.u32.u64 	%r139, %rd20;
	and.b32  	%r140, %r139, 1;
	add.s32 	%r141, %r140, %r138;
	shr.u64 	%rd21, %rd7, 46;
	cvt.u32.u64 	%r142, %rd21;
	and.b32  	%r143, %r142, 1;
	add.s32 	%r144, %r143, %r141;
	shr.u64 	%rd22, %rd7, 47;
	cvt.u32.u64 	%r145, %rd22;
	and.b32  	%r146, %r145, 1;
	add.s32 	%r147, %r146, %r144;
	shr.u64 	%rd23, %rd7, 48;
	cvt.u32.u64 	%r148, %rd23;
	and.b32  	%r149, %r148, 1;
	add.s32 	%r150, %r149, %r147;
	shr.u64 	%rd24, %rd7, 49;
	cvt.u32.u64 	%r151, %rd24;
	and.b32  	%r152, %r151, 1;
	add.s32 	%r153, %r152, %r150;
	shr.u64 	%rd25, %rd7, 50;
	cvt.u32.u64 	%r154, %rd25;
	and.b32  	%r155, %r154, 1;
	add.s32 	%r156, %r155, %r153;
	shr.u64 	%rd26, %rd7, 51;
	cvt.u32.u64 	%r157, %rd26;
	and.b32  	%r158, %r157, 1;
	add.s32 	%r159, %r158, %r156;
	shr.u64 	%rd27, %rd7, 52;
	cvt.u32.u64 	%r160, %rd27;
	and.b32  	%r161, %r160, 1;
	add.s32 	%r162, %r161, %r159;
	shr.u64 	%rd28, %rd7, 53;
	cvt.u32.u64 	%r163, %rd28;
	and.b32  	%r164, %r163, 1;
	add.s32 	%r165, %r164, %r162;
	shr.u64 	%rd29, %rd7, 54;
	cvt.u32.u64 	%r166, %rd29;
	and.b32  	%r167, %r166, 1;
	add.s32 	%r168, %r167, %r165;
	shr.u64 	%rd30, %rd7, 55;
	cvt.u32.u64 	%r169, %rd30;
	and.b32  	%r170, %r169, 1;
	add.s32 	%r171, %r170, %r168;
	shr.u64 	%rd31, %rd7, 56;
	cvt.u32.u64 	%r172, %rd31;
	and.b32  	%r173, %r172, 1;
	add.s32 	%r174, %r173, %r171;
	shr.u64 	%rd32, %rd7, 57;
	cvt.u32.u64 	%r175, %rd32;
	and.b32  	%r176, %r175, 1;
	add.s32 	%r177, %r176, %r174;
	shr.u64 	%rd33, %rd7, 58;
	cvt.u32.u64 	%r178, %rd33;
	and.b32  	%r179, %r178, 1;
	add.s32 	%r180, %r179, %r177;
	shr.u64 	%rd34, %rd7, 59;
	cvt.u32.u64 	%r181, %rd34;
	and.b32  	%r182, %r181, 1;
	add.s32 	%r183, %r182, %r180;
	shr.u64 	%rd35, %rd7, 60;
	cvt.u32.u64 	%r184, %rd35;
	and.b32  	%r185, %r184, 1;
	add.s32 	%r186, %r185, %r183;
	shr.u64 	%rd36, %rd7, 61;
	cvt.u32.u64 	%r187, %rd36;
	and.b32  	%r188, %r187, 1;
	add.s32 	%r189, %r188, %r186;
	shr.u64 	%rd37, %rd7, 62;
	cvt.u32.u64 	%r190, %rd37;
	and.b32  	%r191, %r190, 1;
	add.s32 	%r192, %r191, %r189;
	shr.u64 	%rd38, %rd7, 63;
	cvt.u32.u64 	%r193, %rd38;
	add.s32 	%r194, %r192, %r193;
	mul.wide.s32 	%rd39, %r1, 4;
	add.s64 	%rd40, %rd3, %rd39;
	st.global.u32 	[%rd40], %r194;
$L__BB3_2:
	ret;

}
	// .globl	_Z3pc5PKmPii
.visible .entry _Z3pc5PKmPii(
	.param .u64 .ptr .align 1 _Z3pc5PKmPii_param_0,
	.param .u64 .ptr .align 1 _Z3pc5PKmPii_param_1,
	.param .u32 _Z3pc5PKmPii_param_2
)
{
	.reg .pred 	%p<2>;
	.reg .b32 	%r<21>;
	.reg .b64 	%rd<33>;

	ld.param.u64 	%rd1, [_Z3pc5PKmPii_param_0];
	ld.param.u64 	%rd2, [_Z3pc5PKmPii_param_1];
	ld.param.u32 	%r2, [_Z3pc5PKmPii_param_2];
	mov.u32 	%r3, %ctaid.x;
	mov.u32 	%r4, %ntid.x;
	mov.u32 	%r5, %tid.x;
	mad.lo.s32 	%r1, %r3, %r4, %r5;
	setp.ge.s32 	%p1, %r1, %r2;
	@%p1 bra 	$L__BB4_2;
	cvta.to.global.u64 	%rd3, %rd1;
	cvta.to.global.u64 	%rd4, %rd2;
	mul.wide.s32 	%rd5, %r1, 8;
	add.s64 	%rd6, %rd3, %rd5;
	ld.global.nc.u64 	%rd7, [%rd6];
	and.b64  	%rd8, %rd7, 255;
	mov.u64 	%rd9, lut;
	add.s64 	%rd10, %rd9, %rd8;
	ld.const.u8 	%r6, [%rd10];
	shr.u64 	%rd11, %rd7, 8;
	and.b64  	%rd12, %rd11, 255;
	add.s64 	%rd13, %rd9, %rd12;
	ld.const.u8 	%r7, [%rd13];
	shr.u64 	%rd14, %rd7, 16;
	and.b64  	%rd15, %rd14, 255;
	add.s64 	%rd16, %rd9, %rd15;
	ld.const.u8 	%r8, [%rd16];
	shr.u64 	%rd17, %rd7, 24;
	and.b64  	%rd18, %rd17, 255;
	add.s64 	%rd19, %rd9, %rd18;
	ld.const.u8 	%r9, [%rd19];
	shr.u64 	%rd20, %rd7, 32;
	and.b64  	%rd21, %rd20, 255;
	add.s64 	%rd22, %rd9, %rd21;
	ld.const.u8 	%r10, [%rd22];
	shr.u64 	%rd23, %rd7, 40;
	and.b64  	%rd24, %rd23, 255;
	add.s64 	%rd25, %rd9, %rd24;
	ld.const.u8 	%r11, [%rd25];
	shr.u64 	%rd26, %rd7, 48;
	and.b64  	%rd27, %rd26, 255;
	add.s64 	%rd28, %rd9, %rd27;
	ld.const.u8 	%r12, [%rd28];
	shr.u64 	%rd29, %rd7, 56;
	add.s64 	%rd30, %rd9, %rd29;
	ld.const.u8 	%r13, [%rd30];
	add.s32 	%r14, %r7, %r6;
	add.s32 	%r15, %r14, %r8;
	add.s32 	%r16, %r15, %r9;
	add.s32 	%r17, %r16, %r10;
	add.s32 	%r18, %r17, %r11;
	add.s32 	%r19, %r18, %r12;
	add.s32 	%r20, %r19, %r13;
	mul.wide.s32 	%rd31, %r1, 4;
	add.s64 	%rd32, %rd4, %rd31;
	st.global.u32 	[%rd32], %r20;
$L__BB4_2:
	ret;

}
	// .globl	_Z3pc6PKmPii
.visible .entry _Z3pc6PKmPii(
	.param .u64 .ptr .align 1 _Z3pc6PKmPii_param_0,
	.param .u64 .ptr .align 1 _Z3pc6PKmPii_param_1,
	.param .u32 _Z3pc6PKmPii_param_2
)
{
	.reg .pred 	%p<2>;
	.reg .b32 	%r<7>;
	.reg .b64 	%rd<10>;

	ld.param.u64 	%rd1, [_Z3pc6PKmPii_param_0];
	ld.param.u64 	%rd2, [_Z3pc6PKmPii_param_1];
	ld.param.u32 	%r2, [_Z3pc6PKmPii_param_2];
	mov.u32 	%r3, %ctaid.x;
	mov.u32 	%r4, %ntid.x;
	mov.u32 	%r5, %tid.x;
	mad.lo.s32 	%r1, %r3, %r4, %r5;
	setp.ge.s32 	%p1, %r1, %r2;
	@%p1 bra 	$L__BB5_2;
	cvta.to.global.u64 	%rd3, %rd1;
	cvta.to.global.u64 	%rd4, %rd2;
	mul.wide.s32 	%rd5, %r1, 8;
	add.s64 	%rd6, %rd3, %rd5;
	ld.global.nc.u64 	%rd7, [%rd6];
	popc.b64 	%r6, %rd7;
	mul.wide.s32 	%rd8, %r1, 4;
	add.s64 	%rd9, %rd4, %rd8;
	st.global.u32 	[%rd9], %r6;
$L__BB5_2:
	ret;

}


// ===== COMPILED SASS (sm_100) =====

	.target	sm_100

	.elftype	@"ET_EXEC"


//--------------------- .note.nv.tkinfo           --------------------------
	.section	.note.nv.tkinfo,"",@"SHT_NOTE"
	.sectionflags	@"SHF_NOTE_NV_TKINFO"
	.tkinfo
        /*0018*/ 	.word	0x00000002
        /*0030*/ 	.string	""
        /*0030*/ 	.string	"ptxas"
        /*0030*/ 	.string	"Cuda compilation tools, release 13.0, V13.0.88"
        /*0030*/ 	.string	"Build cuda_13.0.r13.0/compiler.36424714_0"
        /*0030*/ 	.string	"-arch sm_100 -m 64 "



//--------------------- .note.nv.cuinfo           --------------------------
	.section	.note.nv.cuinfo,"",@"SHT_NOTE"
	.sectionflags	@"SHF_NOTE_NV_CUINFO"
        /*0018*/ 	.short	0x0002
        /*001a*/ 	.short	0x0064
        /*001c*/ 	.short	0x0082
	.zero		2


//--------------------- .nv.info                  --------------------------
	.section	.nv.info,"",@"SHT_CUDA_INFO"
	.align	4


	//----- nvinfo : EIATTR_REGCOUNT
	.align		4
        /*0000*/ 	.byte	0x04, 0x2f
        /*0002*/ 	.short	(.L_2 - .L_1)
	.align		4
.L_1:
        /*0004*/ 	.word	index@(_Z3pc1PKmPii)
        /*0008*/ 	.word	0x0000000c


	//----- nvinfo : EIATTR_FRAME_SIZE
	.align		4
.L_2:
        /*000c*/ 	.byte	0x04, 0x11
        /*000e*/ 	.short	(.L_4 - .L_3)
	.align		4
.L_3:
        /*0010*/ 	.word	index@(_Z3pc1PKmPii)
        /*0014*/ 	.word	0x00000000


	//----- nvinfo : EIATTR_REGCOUNT
	.align		4
.L_4:
        /*0018*/ 	.byte	0x04, 0x2f
        /*001a*/ 	.short	(.L_6 - .L_5)
	.align		4
.L_5:
        /*001c*/ 	.word	index@(_Z3pc2PKmPii)
        /*0020*/ 	.word	0x0000000c


	//----- nvinfo : EIATTR_FRAME_SIZE
	.align		4
.L_6:
        /*0024*/ 	.byte	0x04, 0x11
        /*0026*/ 	.short	(.L_8 - .L_7)
	.align		4
.L_7:
        /*0028*/ 	.word	index@(_Z3pc2PKmPii)
        /*002c*/ 	.word	0x00000000


	//----- nvinfo : EIATTR_REGCOUNT
	.align		4
.L_8:
        /*0030*/ 	.byte	0x04, 0x2f
        /*0032*/ 	.short	(.L_10 - .L_9)
	.align		4
.L_9:
        /*0034*/ 	.word	index@(_Z3pc3PKmPii)
        /*0038*/ 	.word	0x0000000c


	//----- nvinfo : EIATTR_FRAME_SIZE
	.align		4
.L_10:
        /*003c*/ 	.byte	0x04, 0x11
        /*003e*/ 	.short	(.L_12 - .L_11)
	.align		4
.L_11:
        /*0040*/ 	.word	index@(_Z3pc3PKmPii)
        /*0044*/ 	.word	0x00000000


	//----- nvinfo : EIATTR_REGCOUNT
	.align		4
.L_12:
        /*0048*/ 	.byte	0x04, 0x2f
        /*004a*/ 	.short	(.L_14 - .L_13)
	.align		4
.L_13:
        /*004c*/ 	.word	index@(_Z3pc4PKmPii)
        /*0050*/ 	.word	0x0000000c


	//----- nvinfo : EIATTR_FRAME_SIZE
	.align		4
.L_14:
        /*0054*/ 	.byte	0x04, 0x11
        /*0056*/ 	.short	(.L_16 - .L_15)
	.align		4
.L_15:
        /*0058*/ 	.word	index@(_Z3pc4PKmPii)
        /*005c*/ 	.word	0x00000000


	//----- nvinfo : EIATTR_REGCOUNT
	.align		4
.L_16:
        /*0060*/ 	.byte	0x04, 0x2f
        /*0062*/ 	.short	(.L_18 - .L_17)
	.align		4
.L_17:
        /*0064*/ 	.word	index@(_Z3pc5PKmPii)
        /*0068*/ 	.word	0x00000010


	//----- nvinfo : EIATTR_FRAME_SIZE
	.align		4
.L_18:
        /*006c*/ 	.byte	0x04, 0x11
        /*006e*/ 	.short	(.L_20 - .L_19)
	.align		4
.L_19:
        /*0070*/ 	.word	index@(_Z3pc5PKmPii)
        /*0074*/ 	.word	0x00000000


	//----- nvinfo : EIATTR_REGCOUNT
	.align		4
.L_20:
        /*0078*/ 	.byte	0x04, 0x2f
        /*007a*/ 	.short	(.L_22 - .L_21)
	.align		4
.L_21:
        /*007c*/ 	.word	index@(_Z3pc6PKmPii)
        /*0080*/ 	.word	0x0000000c


	//----- nvinfo : EIATTR_FRAME_SIZE
	.align		4
.L_22:
        /*0084*/ 	.byte	0x04, 0x11
        /*0086*/ 	.short	(.L_24 - .L_23)
	.align		4
.L_23:
        /*0088*/ 	.word	index@(_Z3pc6PKmPii)
        /*008c*/ 	.word	0x00000000


	//----- nvinfo : EIATTR_MIN_STACK_SIZE
	.align		4
.L_24:
        /*0090*/ 	.byte	0x04, 0x12
        /*0092*/ 	.short	(.L_26 - .L_25)
	.align		4
.L_25:
        /*0094*/ 	.word	index@(_Z3pc6PKmPii)
        /*0098*/ 	.word	0x00000000


	//----- nvinfo : EIATTR_MIN_STACK_SIZE
	.align		4
.L_26:
        /*009c*/ 	.byte	0x04, 0x12
        /*009e*/ 	.short	(.L_28 - .L_27)
	.align		4
.L_27:
        /*00a0*/ 	.word	index@(_Z3pc5PKmPii)
        /*00a4*/ 	.word	0x00000000


	//----- nvinfo : EIATTR_MIN_STACK_SIZE
	.align		4
.L_28:
        /*00a8*/ 	.byte	0x04, 0x12
        /*00aa*/ 	.short	(.L_30 - .L_29)
	.align		4
.L_29:
        /*00ac*/ 	.word	index@(_Z3pc4PKmPii)
        /*00b0*/ 	.word	0x00000000


	//----- nvinfo : EIATTR_MIN_STACK_SIZE
	.align		4
.L_30:
        /*00b4*/ 	.byte	0x04, 0x12
        /*00b6*/ 	.short	(.L_32 - .L_31)
	.align		4
.L_31:
        /*00b8*/ 	.word	index@(_Z3pc3PKmPii)
        /*00bc*/ 	.word	0x00000000


	//----- nvinfo : EIATTR_MIN_STACK_SIZE
	.align		4
.L_32:
        /*00c0*/ 	.byte	0x04, 0x12
        /*00c2*/ 	.short	(.L_34 - .L_33)
	.align		4
.L_33:
        /*00c4*/ 	.word	index@(_Z3pc2PKmPii)
        /*00c8*/ 	.word	0x00000000


	//----- nvinfo : EIATTR_MIN_STACK_SIZE
	.align		4
.L_34:
        /*00cc*/ 	.byte	0x04, 0x12
        /*00ce*/ 	.short	(.L_36 - .L_35)
	.align		4
.L_35:
        /*00d0*/ 	.word	index@(_Z3pc1PKmPii)
        /*00d4*/ 	.word	0x00000000
.L_36:


//--------------------- .nv.compat                --------------------------
	.section	.nv.compat,"",@"SHT_CUDA_COMPAT_INFO"
	.align	4
        /*0000*/ 	.byte	0x02, 0x09, 0x00, 0x00, 0x02, 0x02, 0x01, 0x00, 0x02, 0x05, 0x05, 0x00, 0x03, 0x07, 0x01, 0x01
        /*0010*/ 	.byte	0x02, 0x03, 0x00, 0x00, 0x02, 0x06, 0x01, 0x00, 0x04, 0x0b, 0x08, 0x00, 0x09, 0x00, 0x00, 0x00
        /*0020*/ 	.byte	0x00, 0x00, 0x00, 0x00


//--------------------- .nv.info._Z3pc6PKmPii     --------------------------
	.section	.nv.info._Z3pc6PKmPii,"",@"SHT_CUDA_INFO"
	.sectionflags	@""
	.align	4


	//----- nvinfo : EIATTR_CUDA_API_VERSION
	.align		4
        /*0000*/ 	.byte	0x04, 0x37
        /*0002*/ 	.short	(.L_38 - .L_37)
.L_37:
        /*0004*/ 	.word	0x00000082


	//----- nvinfo : EIATTR_KPARAM_INFO
	.align		4
.L_38:
        /*0008*/ 	.byte	0x04, 0x17
        /*000a*/ 	.short	(.L_40 - .L_39)
.L_39:
        /*000c*/ 	.word	0x00000000
        /*0010*/ 	.short	0x0002
        /*0012*/ 	.short	0x0010
        /*0014*/ 	.byte	0x00, 0xf0, 0x11, 0x00


	//----- nvinfo : EIATTR_KPARAM_INFO
	.align		4
.L_40:
        /*0018*/ 	.byte	0x04, 0x17
        /*001a*/ 	.short	(.L_42 - .L_41)
.L_41:
        /*001c*/ 	.word	0x00000000
        /*0020*/ 	.short	0x0001
        /*0022*/ 	.short	0x0008
        /*0024*/ 	.byte	0x00, 0xf5, 0x21, 0x00


	//----- nvinfo : EIATTR_KPARAM_INFO
	.align		4
.L_42:
        /*0028*/ 	.byte	0x04, 0x17
        /*002a*/ 	.short	(.L_44 - .L_43)
.L_43:
        /*002c*/ 	.word	0x00000000
        /*0030*/ 	.short	0x0000
        /*0032*/ 	.short	0x0000
        /*0034*/ 	.byte	0x00, 0xf5, 0x21, 0x00


	//----- nvinfo : EIATTR_SPARSE_MMA_MASK
	.align		4
.L_44:
        /*0038*/ 	.byte	0x03, 0x50
        /*003a*/ 	.short	0x0000


	//----- nvinfo : EIATTR_MAXREG_COUNT
	.align		4
        /*003c*/ 	.byte	0x03, 0x1b
        /*003e*/ 	.short	0x00ff


	//----- nvinfo : EIATTR_MERCURY_ISA_VERSION
	.align		4
        /*0040*/ 	.byte	0x03, 0x5f
        /*0042*/ 	.short	0x0101


	//----- nvinfo : EIATTR_VRC_CTA_INIT_COUNT
	.align		4
        /*0044*/ 	.byte	0x02, 0x4a
	.zero		1
	.zero		1


	//----- nvinfo : EIATTR_EXIT_INSTR_OFFSETS
	.align		4
        /*0048*/ 	.byte	0x04, 0x1c
        /*004a*/ 	.short	(.L_46 - .L_45)


	//   ....[0]....
.L_45:
        /*004c*/ 	.word	0x00000070


	//   ....[1]....
        /*0050*/ 	.word	0x00000120


	//----- nvinfo : EIATTR_CBANK_PARAM_SIZE
	.align		4
.L_46:
        /*0054*/ 	.byte	0x03, 0x19
        /*0056*/ 	.short	0x0014


	//----- nvinfo : EIATTR_PARAM_CBANK
	.align		4
        /*0058*/ 	.byte	0x04, 0x0a
        /*005a*/ 	.short	(.L_48 - .L_47)
	.align		4
.L_47:
        /*005c*/ 	.word	index@(.nv.constant0._Z3pc6PKmPii)
        /*0060*/ 	.short	0x0380
        /*0062*/ 	.short	0x0014


	//----- nvinfo : EIATTR_SW_WAR
	.align		4
.L_48:
        /*0064*/ 	.byte	0x04, 0x36
        /*0066*/ 	.short	(.L_50 - .L_49)
.L_49:
        /*0068*/ 	.word	0x00000008
.L_50:


//--------------------- .nv.info._Z3pc5PKmPii     --------------------------
	.section	.nv.info._Z3pc5PKmPii,"",@"SHT_CUDA_INFO"
	.sectionflags	@""
	.align	4


	//----- nvinfo : EIATTR_CUDA_API_VERSION
	.align		4
        /*0000*/ 	.byte	0x04, 0x37
        /*0002*/ 	.short	(.L_52 - .L_51)
.L_51:
        /*0004*/ 	.word	0x00000082


	//----- nvinfo : EIATTR_KPARAM_INFO
	.align		4
.L_52:
        /*0008*/ 	.byte	0x04, 0x17
        /*000a*/ 	.short	(.L_54 - .L_53)
.L_53:
        /*000c*/ 	.word	0x00000000
        /*0010*/ 	.short	0x0002
        /*0012*/ 	.short	0x0010
        /*0014*/ 	.byte	0x00, 0xf0, 0x11, 0x00


	//----- nvinfo : EIATTR_KPARAM_INFO
	.align		4
.L_54:
        /*0018*/ 	.byte	0x04, 0x17
        /*001a*/ 	.short	(.L_56 - .L_55)
.L_55:
        /*001c*/ 	.word	0x00000000
        /*0020*/ 	.short	0x0001
        /*0022*/ 	.short	0x0008
        /*0024*/ 	.byte	0x00, 0xf5, 0x21, 0x00


	//----- nvinfo : EIATTR_KPARAM_INFO
	.align		4
.L_56:
        /*0028*/ 	.byte	0x04, 0x17
        /*002a*/ 	.short	(.L_58 - .L_57)
.L_57:
        /*002c*/ 	.word	0x00000000
        /*0030*/ 	.short	0x0000
        /*0032*/ 	.short	0x0000
        /*0034*/ 	.byte	0x00, 0xf5, 0x21, 0x00


	//----- nvinfo : EIATTR_SPARSE_MMA_MASK
	.align		4
.L_58:
        /*0038*/ 	.byte	0x03, 0x50
        /*003a*/ 	.short	0x0000


	//----- nvinfo : EIATTR_MAXREG_COUNT
	.align		4
        /*003c*/ 	.byte	0x03, 0x1b
        /*003e*/ 	.short	0x00ff


	//----- nvinfo : EIATTR_MERCURY_ISA_VERSION
	.align		4
        /*0040*/ 	.byte	0x03, 0x5f
        /*0042*/ 	.short	0x0101


	//----- nvinfo : EIATTR_VRC_CTA_INIT_COUNT
	.align		4
        /*0044*/ 	.byte	0x02, 0x4a
	.zero		1
	.zero		1


	//----- nvinfo : EIATTR_EXIT_INSTR_OFFSETS
	.align		4
        /*0048*/ 	.byte	0x04, 0x1c
        /*004a*/ 	.short	(.L_60 - .L_59)


	//   ....[0]....
.L_59:
        /*004c*/ 	.word	0x00000070


	//   ....[1]....
        /*0050*/ 	.word	0x00000280


	//----- nvinfo : EIATTR_CBANK_PARAM_SIZE
	.align		4
.L_60:
        /*0054*/ 	.byte	0x03, 0x19
        /*0056*/ 	.short	0x0014


	//----- nvinfo : EIATTR_PARAM_CBANK
	.align		4
        /*0058*/ 	.byte	0x04, 0x0a
        /*005a*/ 	.short	(.L_62 - .L_61)
	.align		4
.L_61:
        /*005c*/ 	.word	index@(.nv.constant0._Z3pc5PKmPii)
        /*0060*/ 	.short	0x0380
        /*0062*/ 	.short	0x0014


	//----- nvinfo : EIATTR_SW_WAR
	.align		4
.L_62:
        /*0064*/ 	.byte	0x04, 0x36
        /*0066*/ 	.short	(.L_64 - .L_63)
.L_63:
        /*0068*/ 	.word	0x00000008
.L_64:


//--------------------- .nv.info._Z3pc4PKmPii     --------------------------
	.section	.nv.info._Z3pc4PKmPii,"",@"SHT_CUDA_INFO"
	.sectionflags	@""
	.align	4


	//----- nvinfo : EIATTR_CUDA_API_VERSION
	.align		4
        /*0000*/ 	.byte	0x04, 0x37
        /*0002*/ 	.short	(.L_66 - .L_65)
.L_65:
        /*0004*/ 	.word	0x00000082


	//----- nvinfo : EIATTR_KPARAM_INFO
	.align		4
.L_66:
        /*0008*/ 	.byte	0x04, 0x17
        /*000a*/ 	.short	(.L_68 - .L_67)
.L_67:
        /*000c*/ 	.word	0x00000000
        /*0010*/ 	.short	0x0002
        /*0012*/ 	.short	0x0010
        /*0014*/ 	.byte	0x00, 0xf0, 0x11, 0x00


	//----- nvinfo : EIATTR_KPARAM_INFO
	.align		4
.L_68:
        /*0018*/ 	.byte	0x04, 0x17
        /*001a*/ 	.short	(.L_70 - .L_69)
.L_69:
        /*001c*/ 	.word	0x00000000
        /*0020*/ 	.short	0x0001
        /*0022*/ 	.short	0x0008
        /*0024*/ 	.byte	0x00, 0xf5, 0x21, 0x00


	//----- nvinfo : EIATTR_KPARAM_INFO
	.align		4
.L_70:
        /*0028*/ 	.byte	0x04, 0x17
        /*002a*/ 	.short	(.L_72 - .L_71)
.L_71:
        /*002c*/ 	.word	0x00000000
        /*0030*/ 	.short	0x0000
        /*0032*/ 	.short	0x0000
        /*0034*/ 	.byte	0x00, 0xf5, 0x21, 0x00


	//----- nvinfo : EIATTR_SPARSE_MMA_MASK
	.align		4
.L_72:
        /*0038*/ 	.byte	0x03, 0x50
        /*003a*/ 	.short	0x0000


	//----- nvinfo : EIATTR_MAXREG_COUNT
	.align		4
        /*003c*/ 	.byte	0x03, 0x1b
        /*003e*/ 	.short	0x00ff


	//----- nvinfo : EIATTR_MERCURY_ISA_VERSION
	.align		4
        /*0040*/ 	.byte	0x03, 0x5f
        /*0042*/ 	.short	0x0101


	//----- nvinfo : EIATTR_VRC_CTA_INIT_COUNT
	.align		4
        /*0044*/ 	.byte	0x02, 0x4a
	.zero		1
	.zero		1


	//----- nvinfo : EIATTR_EXIT_INSTR_OFFSETS
	.align		4
        /*0048*/ 	.byte	0x04, 0x1c
        /*004a*/ 	.short	(.L_74 - .L_73)


	//   ....[0]....
.L_73:
        /*004c*/ 	.word	0x00000070


	//   ....[1]....
        /*0050*/ 	.word	0x00000aa0


	//----- nvinfo : EIATTR_CBANK_PARAM_SIZE
	.align		4
.L_74:
        /*0054*/ 	.byte	0x03, 0x19
        /*0056*/ 	.short	0x0014


	//----- nvinfo : EIATTR_PARAM_CBANK
	.align		4
        /*0058*/ 	.byte	0x04, 0x0a
        /*005a*/ 	.short	(.L_76 - .L_75)
	.align		4
.L_75:
        /*005c*/ 	.word	index@(.nv.constant0._Z3pc4PKmPii)
        /*0060*/ 	.short	0x0380
        /*0062*/ 	.short	0x0014


	//----- nvinfo : EIATTR_SW_WAR
	.align		4
.L_76:
        /*0064*/ 	.byte	0x04, 0x36
        /*0066*/ 	.short	(.L_78 - .L_77)
.L_77:
        /*0068*/ 	.word	0x00000008
.L_78:


//--------------------- .nv.info._Z3pc3PKmPii     --------------------------
	.section	.nv.info._Z3pc3PKmPii,"",@"SHT_CUDA_INFO"
	.sectionflags	@""
	.align	4


	//----- nvinfo : EIATTR_CUDA_API_VERSION
	.align		4
        /*0000*/ 	.byte	0x04, 0x37
        /*0002*/ 	.short	(.L_80 - .L_79)
.L_79:
        /*0004*/ 	.word	0x00000082


	//----- nvinfo : EIATTR_KPARAM_INFO
	.align		4
.L_80:
        /*0008*/ 	.byte	0x04, 0x17
        /*000a*/ 	.short	(.L_82 - .L_81)
.L_81:
        /*000c*/ 	.word	0x00000000
        /*0010*/ 	.short	0x0002
        /*0012*/ 	.short	0x0010
        /*0014*/ 	.byte	0x00, 0xf0, 0x11, 0x00


	//----- nvinfo : EIATTR_KPARAM_INFO
	.align		4
.L_82:
        /*0018*/ 	.byte	0x04, 0x17
        /*001a*/ 	.short	(.L_84 - .L_83)
.L_83:
        /*001c*/ 	.word	0x00000000
        /*0020*/ 	.short	0x0001
        /*0022*/ 	.short	0x0008
        /*0024*/ 	.byte	0x00, 0xf5, 0x21, 0x00


	//----- nvinfo : EIATTR_KPARAM_INFO
	.align		4
.L_84:
        /*0028*/ 	.byte	0x04, 0x17
        /*002a*/ 	.short	(.L_86 - .L_85)
.L_85:
        /*002c*/ 	.word	0x00000000
        /*0030*/ 	.short	0x0000
        /*0032*/ 	.short	0x0000
        /*0034*/ 	.byte	0x00, 0xf5, 0x21, 0x00


	//----- nvinfo : EIATTR_SPARSE_MMA_MASK
	.align		4
.L_86:
        /*0038*/ 	.byte	0x03, 0x50
        /*003a*/ 	.short	0x0000


	//----- nvinfo : EIATTR_MAXREG_COUNT
	.align		4
        /*003c*/ 	.byte	0x03, 0x1b
        /*003e*/ 	.short	0x00ff


	//----- nvinfo : EIATTR_MERCURY_ISA_VERSION
	.align		4
        /*0040*/ 	.byte	0x03, 0x5f
        /*0042*/ 	.short	0x0101


	//----- nvinfo : EIATTR_VRC_CTA_INIT_COUNT
	.align		4
        /*0044*/ 	.byte	0x02, 0x4a
	.zero		1
	.zero		1


	//----- nvinfo : EIATTR_EXIT_INSTR_OFFSETS
	.align		4
        /*0048*/ 	.byte	0x04, 0x1c
        /*004a*/ 	.short	(.L_88 - .L_87)


	//   ....[0]....
.L_87:
        /*004c*/ 	.word	0x00000070


	//   ....[1]....
        /*0050*/ 	.word	0x00000120


	//----- nvinfo : EIATTR_CBANK_PARAM_SIZE
	.align		4
.L_88:
        /*0054*/ 	.byte	0x03, 0x19
        /*0056*/ 	.short	0x0014


	//----- nvinfo : EIATTR_PARAM_CBANK
	.align		4
        /*0058*/ 	.byte	0x04, 0x0a
        /*005a*/ 	.short	(.L_90 - .L_89)
	.align		4
.L_89:
        /*005c*/ 	.word	index@(.nv.constant0._Z3pc3PKmPii)
        /*0060*/ 	.short	0x0380
        /*0062*/ 	.short	0x0014


	//----- nvinfo : EIATTR_SW_WAR
	.align		4
.L_90:
        /*0064*/ 	.byte	0x04, 0x36
        /*0066*/ 	.short	(.L_92 - .L_91)
.L_91:
        /*0068*/ 	.word	0x00000008
.L_92:


//--------------------- .nv.info._Z3pc2PKmPii     --------------------------
	.section	.nv.info._Z3pc2PKmPii,"",@"SHT_CUDA_INFO"
	.sectionflags	@""
	.align	4


	//----- nvinfo : EIATTR_CUDA_API_VERSION
	.align		4
        /*0000*/ 	.byte	0x04, 0x37
        /*0002*/ 	.short	(.L_94 - .L_93)
.L_93:
        /*0004*/ 	.word	0x00000082


	//----- nvinfo : EIATTR_KPARAM_INFO
	.align		4
.L_94:
        /*0008*/ 	.byte	0x04, 0x17
        /*000a*/ 	.short	(.L_96 - .L_95)
.L_95:
        /*000c*/ 	.word	0x00000000
        /*0010*/ 	.short	0x0002
        /*0012*/ 	.short	0x0010
        /*0014*/ 	.byte	0x00, 0xf0, 0x11, 0x00


	//----- nvinfo : EIATTR_KPARAM_INFO
	.align		4
.L_96:
        /*0018*/ 	.byte	0x04, 0x17
        /*001a*/ 	.short	(.L_98 - .L_97)
.L_97:
        /*001c*/ 	.word	0x00000000
        /*0020*/ 	.short	0x0001
        /*0022*/ 	.short	0x0008
        /*0024*/ 	.byte	0x00, 0xf5, 0x21, 0x00


	//----- nvinfo : EIATTR_KPARAM_INFO
	.align		4
.L_98:
        /*0028*/ 	.byte	0x04, 0x17
        /*002a*/ 	.short	(.L_100 - .L_99)
.L_99:
        /*002c*/ 	.word	0x00000000
        /*0030*/ 	.short	0x0000
        /*0032*/ 	.short	0x0000
        /*0034*/ 	.byte	0x00, 0xf5, 0x21, 0x00


	//----- nvinfo : EIATTR_SPARSE_MMA_MASK
	.align		4
.L_100:
        /*0038*/ 	.byte	0x03, 0x50
        /*003a*/ 	.short	0x0000


	//----- nvinfo : EIATTR_MAXREG_COUNT
	.align		4
        /*003c*/ 	.byte	0x03, 0x1b
        /*003e*/ 	.short	0x00ff


	//----- nvinfo : EIATTR_MERCURY_ISA_VERSION
	.align		4
        /*0040*/ 	.byte	0x03, 0x5f
        /*0042*/ 	.short	0x0101


	//----- nvinfo : EIATTR_VRC_CTA_INIT_COUNT
	.align		4
        /*0044*/ 	.byte	0x02, 0x4a
	.zero		1
	.zero		1


	//----- nvinfo : EIATTR_EXIT_INSTR_OFFSETS
	.align		4
        /*0048*/ 	.byte	0x04, 0x1c
        /*004a*/ 	.short	(.L_102 - .L_101)


	//   ....[0]....
.L_101:
        /*004c*/ 	.word	0x00000070


	//   ....[1]....
        /*0050*/ 	.word	0x00000270


	//----- nvinfo : EIATTR_CBANK_PARAM_SIZE
	.align		4
.L_102:
        /*0054*/ 	.byte	0x03, 0x19
        /*0056*/ 	.short	0x0014


	//----- nvinfo : EIATTR_PARAM_CBANK
	.align		4
        /*0058*/ 	.byte	0x04, 0x0a
        /*005a*/ 	.short	(.L_104 - .L_103)
	.align		4
.L_103:
        /*005c*/ 	.word	index@(.nv.constant0._Z3pc2PKmPii)
        /*0060*/ 	.short	0x0380
        /*0062*/ 	.short	0x0014


	//----- nvinfo : EIATTR_SW_WAR
	.align		4
.L_104:
        /*0064*/ 	.byte	0x04, 0x36
        /*0066*/ 	.short	(.L_106 - .L_105)
.L_105:
        /*0068*/ 	.word	0x00000008
.L_106:


//--------------------- .nv.info._Z3pc1PKmPii     --------------------------
	.section	.nv.info._Z3pc1PKmPii,"",@"SHT_CUDA_INFO"
	.sectionflags	@""
	.align	4


	//----- nvinfo : EIATTR_CUDA_API_VERSION
	.align		4
        /*0000*/ 	.byte	0x04, 0x37
        /*0002*/ 	.short	(.L_108 - .L_107)
.L_107:
        /*0004*/ 	.word	0x00000082


	//----- nvinfo : EIATTR_KPARAM_INFO
	.align		4
.L_108:
        /*0008*/ 	.byte	0x04, 0x17
        /*000a*/ 	.short	(.L_110 - .L_109)
.L_109:
        /*000c*/ 	.word	0x00000000
        /*0010*/ 	.short	0x0002
        /*0012*/ 	.short	0x0010
        /*0014*/ 	.byte	0x00, 0xf0, 0x11, 0x00


	//----- nvinfo : EIATTR_KPARAM_INFO
	.align		4
.L_110:
        /*0018*/ 	.byte	0x04, 0x17
        /*001a*/ 	.short	(.L_112 - .L_111)
.L_111:
        /*001c*/ 	.word	0x00000000
        /*0020*/ 	.short	0x0001
        /*0022*/ 	.short	0x0008
        /*0024*/ 	.byte	0x00, 0xf5, 0x21, 0x00


	//----- nvinfo : EIATTR_KPARAM_INFO
	.align		4
.L_112:
        /*0028*/ 	.byte	0x04, 0x17
        /*002a*/ 	.short	(.L_114 - .L_113)
.L_113:
        /*002c*/ 	.word	0x00000000
        /*0030*/ 	.short	0x0000
        /*0032*/ 	.short	0x0000
        /*0034*/ 	.byte	0x00, 0xf5, 0x21, 0x00


	//----- nvinfo : EIATTR_SPARSE_MMA_MASK
	.align		4
.L_114:
        /*0038*/ 	.byte	0x03, 0x50
        /*003a*/ 	.short	0x0000


	//----- nvinfo : EIATTR_MAXREG_COUNT
	.align		4
        /*003c*/ 	.byte	0x03, 0x1b
        /*003e*/ 	.short	0x00ff


	//----- nvinfo : EIATTR_MERCURY_ISA_VERSION
	.align		4
        /*0040*/ 	.byte	0x03, 0x5f
        /*0042*/ 	.short	0x0101


	//----- nvinfo : EIATTR_VRC_CTA_INIT_COUNT
	.align		4
        /*0044*/ 	.byte	0x02, 0x4a
	.zero		1
	.zero		1


	//----- nvinfo : EIATTR_EXIT_INSTR_OFFSETS
	.align		4
        /*0048*/ 	.byte	0x04, 0x1c
        /*004a*/ 	.short	(.L_116 - .L_115)


	//   ....[0]....
.L_115:
        /*004c*/ 	.word	0x00000070


	//   ....[1]....
        /*0050*/ 	.word	0x000002a0


	//----- nvinfo : EIATTR_CBANK_PARAM_SIZE
	.align		4
.L_116:
        /*0054*/ 	.byte	0x03, 0x19
        /*0056*/ 	.short	0x0014


	//----- nvinfo : EIATTR_PARAM_CBANK
	.align		4
        /*0058*/ 	.byte	0x04, 0x0a
        /*005a*/ 	.short	(.L_118 - .L_117)
	.align		4
.L_117:
        /*005c*/ 	.word	index@(.nv.constant0._Z3pc1PKmPii)
        /*0060*/ 	.short	0x0380
        /*0062*/ 	.short	0x0014


	//----- nvinfo : EIATTR_SW_WAR
	.align		4
.L_118:
        /*0064*/ 	.byte	0x04, 0x36
        /*0066*/ 	.short	(.L_120 - .L_119)
.L_119:
        /*0068*/ 	.word	0x00000008
.L_120:


//--------------------- .nv.callgraph             --------------------------
	.section	.nv.callgraph,"",@"SHT_CUDA_CALLGRAPH"
	.align	4
	.sectionentsize	8
	.align		4
        /*0000*/ 	.word	0x00000000
	.align		4
        /*0004*/ 	.word	0xffffffff
	.align		4
        /*0008*/ 	.word	0x00000000
	.align		4
        /*000c*/ 	.word	0xfffffffe
	.align		4
        /*0010*/ 	.word	0x00000000
	.align		4
        /*0014*/ 	.word	0xfffffffd
	.align		4
        /*0018*/ 	.word	0x00000000
	.align		4
        /*001c*/ 	.word	0xfffffffc


//--------------------- .nv.constant3             --------------------------
	.section	.nv.constant3,"a",@progbits
.nv.constant3:
	.type		lut,@object
	.size		lut,(.L_0 - lut)
lut:
	.zero		256
.L_0:


//--------------------- .text._Z3pc6PKmPii        --------------------------
	.section	.text._Z3pc6PKmPii,"ax",@progbits
	.align	128
        .global         _Z3pc6PKmPii
        .type           _Z3pc6PKmPii,@function
        .size           _Z3pc6PKmPii,(.L_x_6 - _Z3pc6PKmPii)
        .other          _Z3pc6PKmPii,@"STO_CUDA_ENTRY STV_DEFAULT"
_Z3pc6PKmPii:
.text._Z3pc6PKmPii:
[----:B------:R-:W-:Y:S01]  /*0000*/  LDC R1, c[0x0][0x37c] ;  /* 0x0000df00ff017b82 */ /* 0x000fe20000000800 */
[----:B------:R-:W0:Y:S07]  /*0010*/  S2R R0, SR_TID.X ;  /* 0x0000000000007919 */ /* 0x000e2e0000002100 */
[----:B------:R-:W0:Y:S01]  /*0020*/  S2UR UR4, SR_CTAID.X ;  /* 0x00000000000479c3 */ /* 0x000e220000002500 */
[----:B------:R-:W1:Y:S07]  /*0030*/  LDCU UR5, c[0x0][0x390] ;  /* 0x00007200ff0577ac */ /* 0x000e6e0008000800 */
[----:B------:R-:W0:Y:S02]  /*0040*/  LDC R7, c[0x0][0x360] ;  /* 0x0000d800ff077b82 */ /* 0x000e240000000800 */
[----:B0-----:R-:W-:-:S05]  /*0050*/  IMAD R7, R7, UR4, R0 ;  /* 0x0000000407077c24 */ /* 0x001fca000f8e0200 */
[----:B-1----:R-:W-:-:S13]  /*0060*/  ISETP.GE.AND P0, PT, R7, UR5, PT ;  /* 0x0000000507007c0c */ /* 0x002fda000bf06270 */
[----:B------:R-:W-:Y:S05]  /*0070*/  @P0 EXIT ;  /* 0x000000000000094d */ /* 0x000fea0003800000 */
[----:B------:R-:W0:Y:S01]  /*0080*/  LDC.64 R2, c[0x0][0x380] ;  /* 0x0000e000ff027b82 */ /* 0x000e220000000a00 */
[----:B------:R-:W1:Y:S07]  /*0090*/  LDCU.64 UR4, c[0x0][0x358] ;  /* 0x00006b00ff0477ac */ /* 0x000e6e0008000a00 */
[----:B------:R-:W2:Y:S01]  /*00a0*/  LDC.64 R4, c[0x0][0x388] ;  /* 0x0000e200ff047b82 */ /* 0x000ea20000000a00 */
[----:B0-----:R-:W-:-:S06]  /*00b0*/  IMAD.WIDE R2, R7, 0x8, R2 ;  /* 0x0000000807027825 */ /* 0x001fcc00078e0202 */
[----:B-1----:R-:W3:Y:S01]  /*00c0*/  LDG.E.64.CONSTANT R2, desc[UR4][R2.64] ;  /* 0x0000000402027981 */ /* 0x002ee2000c1e9b00 */
[----:B--2---:R-:W-:Y:S01]  /*00d0*/  IMAD.WIDE R4, R7, 0x4, R4 ;  /* 0x0000000407047825 */ /* 0x004fe200078e0204 */
[----:B---3--:R-:W-:Y:S08]  /*00e0*/  POPC R0, R2 ;  /* 0x0000000200007309 */ /* 0x008ff00000000000 */
[----:B------:R-:W0:Y:S02]  /*00f0*/  POPC R9, R3 ;  /* 0x0000000300097309 */ /* 0x000e240000000000 */
[----:B0-----:R-:W-:-:S05]  /*0100*/  IADD3 R9, PT, PT, R0, R9, RZ ;  /* 0x0000000900097210 */ /* 0x001fca0007ffe0ff */
[----:B------:R-:W-:Y:S01]  /*0110*/  STG.E desc[UR4][R4.64], R9 ;  /* 0x0000000904007986 */ /* 0x000fe2000c101904 */
[----:B------:R-:W-:Y:S05]  /*0120*/  EXIT ;  /* 0x000000000000794d */ /* 0x000fea0003800000 */
.L_x_0:
[----:B------:R-:W-:-:S00]  /*0130*/  BRA `(.L_x_0) ;  /* 0xfffffffc00fc7947 */ /* 0x000fc0000383ffff */
[----:B------:R-:W-:-:S00]  /*0140*/  NOP ;  /* 0x0000000000007918 */ /* 0x000fc00000000000 */
        /* <DEDUP_REMOVED lines=11> */
.L_x_6:


//--------------------- .text._Z3pc5PKmPii        --------------------------
	.section	.text._Z3pc5PKmPii,"ax",@progbits
	.align	128
        .global         _Z3pc5PKmPii
        .type           _Z3pc5PKmPii,@function
        .size           _Z3pc5PKmPii,(.L_x_7 - _Z3pc5PKmPii)
        .other          _Z3pc5PKmPii,@"STO_CUDA_ENTRY STV_DEFAULT"
_Z3pc5PKmPii:
.text._Z3pc5PKmPii:
        /* <DEDUP_REMOVED lines=9> */
[----:B------:R-:W1:Y:S01]  /*0090*/  LDCU.64 UR4, c[0x0][0x358] ;  /* 0x00006b00ff0477ac */ /* 0x000e620008000a00 */
[----:B0-----:R-:W-:-:S06]  /*00a0*/  IMAD.WIDE R2, R0, 0x8, R2 ;  /* 0x0000000800027825 */ /* 0x001fcc00078e0202 */
[----:B-1----:R-:W2:Y:S02]  /*00b0*/  LDG.E.64.CONSTANT R2, desc[UR4][R2.64] ;  /* 0x0000000402027981 */ /* 0x002ea4000c1e9b00 */
[C-C-:B--2---:R-:W-:Y:S02]  /*00c0*/  SHF.R.U64 R5, R2.reuse, 0x8, R3.reuse ;  /* 0x0000000802057819 */ /* 0x144fe40000001203 */
[C-C-:B------:R-:W-:Y:S02]  /*00d0*/  SHF.R.U64 R6, R2.reuse, 0x10, R3.reuse ;  /* 0x0000001002067819 */ /* 0x140fe40000001203 */
[----:B------:R-:W-:Y:S02]  /*00e0*/  SHF.R.U64 R7, R2, 0x18, R3 ;  /* 0x0000001802077819 */ /* 0x000fe40000001203 */
[----:B------:R-:W-:Y:S02]  /*00f0*/  LOP3.LUT R5, R5, 0xff, RZ, 0xc0, !PT ;  /* 0x000000ff05057812 */ /* 0x000fe400078ec0ff */
[----:B------:R-:W-:-:S02]  /*0100*/  LOP3.LUT R6, R6, 0xff, RZ, 0xc0, !PT ;  /* 0x000000ff06067812 */ /* 0x000fc400078ec0ff */
[----:B------:R-:W-:Y:S02]  /*0110*/  LOP3.LUT R13, R2, 0xff, RZ, 0xc0, !PT ;  /* 0x000000ff020d7812 */ /* 0x000fe400078ec0ff */
[----:B------:R-:W-:Y:S01]  /*0120*/  LOP3.LUT R8, R3, 0xff, RZ, 0xc0, !PT ;  /* 0x000000ff03087812 */ /* 0x000fe200078ec0ff */
[----:B------:R-:W0:Y:S01]  /*0130*/  LDC.U8 R5, c[0x3][R5] ;  /* 0x00c0000005057b82 */ /* 0x000e220000000000 */
[--C-:B------:R-:W-:Y:S02]  /*0140*/  SHF.R.U32.HI R9, RZ, 0x8, R3.reuse ;  /* 0x00000008ff097819 */ /* 0x100fe40000011603 */
[----:B------:R-:W-:Y:S02]  /*0150*/  SHF.R.U32.HI R10, RZ, 0x10, R3 ;  /* 0x00000010ff0a7819 */ /* 0x000fe40000011603 */
[----:B------:R-:W-:Y:S02]  /*0160*/  LOP3.LUT R7, R7, 0xff, RZ, 0xc0, !PT ;  /* 0x000000ff07077812 */ /* 0x000fe400078ec0ff */
[----:B------:R-:W-:Y:S01]  /*0170*/  LOP3.LUT R9, R9, 0xff, RZ, 0xc0, !PT ;  /* 0x000000ff09097812 */ /* 0x000fe200078ec0ff */
[----:B------:R-:W0:Y:S01]  /*0180*/  LDC.U8 R4, c[0x3][R13] ;  /* 0x00c000000d047b82 */ /* 0x000e220000000000 */
[----:B------:R-:W-:-:S02]  /*0190*/  LOP3.LUT R10, R10, 0xff, RZ, 0xc0, !PT ;  /* 0x000000ff0a0a7812 */ /* 0x000fc400078ec0ff */
[----:B------:R-:W-:-:S05]  /*01a0*/  SHF.R.U32.HI R12, RZ, 0x18, R3 ;  /* 0x00000018ff0c7819 */ /* 0x000fca0000011603 */
[----:B------:R-:W0:Y:S08]  /*01b0*/  LDC.U8 R6, c[0x3][R6] ;  /* 0x00c0000006067b82 */ /* 0x000e300000000000 */
[----:B------:R-:W1:Y:S08]  /*01c0*/  LDC.U8 R8, c[0x3][R8] ;  /* 0x00c0000008087b82 */ /* 0x000e700000000000 */
[----:B------:R-:W1:Y:S08]  /*01d0*/  LDC.U8 R7, c[0x3][R7] ;  /* 0x00c0000007077b82 */ /* 0x000e700000000000 */
[----:B------:R-:W2:Y:S08]  /*01e0*/  LDC.U8 R9, c[0x3][R9] ;  /* 0x00c0000009097b82 */ /* 0x000eb00000000000 */
[----:B------:R-:W2:Y:S08]  /*01f0*/  LDC.U8 R10, c[0x3][R10] ;  /* 0x00c000000a0a7b82 */ /* 0x000eb00000000000 */
[----:B------:R-:W3:Y:S08]  /*0200*/  LDC.U8 R11, c[0x3][R12] ;  /* 0x00c000000c0b7b82 */ /* 0x000ef00000000000 */
[----:B------:R-:W4:Y:S01]  /*0210*/  LDC.64 R2, c[0x0][0x388] ;  /* 0x0000e200ff027b82 */ /* 0x000f220000000a00 */
[----:B0-----:R-:W-:-:S04]  /*0220*/  IADD3 R4, PT, PT, R6, R5, R4 ;  /* 0x0000000506047210 */ /* 0x001fc80007ffe004 */
[----:B-1----:R-:W-:Y:S01]  /*0230*/  IADD3 R4, PT, PT, R8, R4, R7 ;  /* 0x0000000408047210 */ /* 0x002fe20007ffe007 */
[----:B----4-:R-:W-:-:S03]  /*0240*/  IMAD.WIDE R2, R0, 0x4, R2 ;  /* 0x0000000400027825 */ /* 0x010fc600078e0202 */
[----:B--2---:R-:W-:-:S05]  /*0250*/  IADD3 R4, PT, PT, R10, R4, R9 ;  /* 0x000000040a047210 */ /* 0x004fca0007ffe009 */
[----:B---3--:R-:W-:-:S05]  /*0260*/  IMAD.IADD R11, R11, 0x1, R4 ;  /* 0x000000010b0b7824 */ /* 0x008fca00078e0204 */
[----:B------:R-:W-:Y:S01]  /*0270*/  STG.E desc[UR4][R2.64], R11 ;  /* 0x0000000b02007986 */ /* 0x000fe2000c101904 */
[----:B------:R-:W-:Y:S05]  /*0280*/  EXIT ;  /* 0x000000000000794d */ /* 0x000fea0003800000 */
.L_x_1:
        /* <DEDUP_REMOVED lines=15> */
.L_x_7:


//--------------------- .text._Z3pc4PKmPii        --------------------------
	.section	.text._Z3pc4PKmPii,"ax",@progbits
	.align	128
        .global         _Z3pc4PKmPii
        .type           _Z3pc4PKmPii,@function
        .size           _Z3pc4PKmPii,(.L_x_8 - _Z3pc4PKmPii)
        .other          _Z3pc4PKmPii,@"STO_CUDA_ENTRY STV_DEFAULT"
_Z3pc4PKmPii:
.text._Z3pc4PKmPii:
        /* <DEDUP_REMOVED lines=12> */
[--C-:B--2---:R-:W-:Y:S02]  /*00c0*/  SHF.R.U32.HI R5, RZ, 0x1, R2.reuse ;  /* 0x00000001ff057819 */ /* 0x104fe40000011602 */
[----:B------:R-:W-:Y:S02]  /*00d0*/  SHF.R.U32.HI R6, RZ, 0x2, R2 ;  /* 0x00000002ff067819 */ /* 0x000fe40000011602 */
[----:B------:R-:W-:Y:S02]  /*00e0*/  LOP3.LUT R4, R2, 0x1, RZ, 0xc0, !PT ;  /* 0x0000000102047812 */ /* 0x000fe400078ec0ff */
[----:B------:R-:W-:Y:S02]  /*00f0*/  LOP3.LUT R5, R5, 0x1, RZ, 0xc0, !PT ;  /* 0x0000000105057812 */ /* 0x000fe400078ec0ff */
[----:B------:R-:W-:-:S02]  /*0100*/  LOP3.LUT R6, R6, 0x1, RZ, 0xc0, !PT ;  /* 0x0000000106067812 */ /* 0x000fc400078ec0ff */
[--C-:B------:R-:W-:Y:S02]  /*0110*/  SHF.R.U32.HI R7, RZ, 0x3, R2.reuse ;  /* 0x00000003ff077819 */ /* 0x100fe40000011602 */
[----:B------:R-:W-:Y:S02]  /*0120*/  SHF.R.U32.HI R8, RZ, 0x4, R2 ;  /* 0x00000004ff087819 */ /* 0x000fe40000011602 */
[----:B------:R-:W-:Y:S02]  /*0130*/  IADD3 R4, PT, PT, R6, R5, R4 ;  /* 0x0000000506047210 */ /* 0x000fe40007ffe004 */
[--C-:B------:R-:W-:Y:S02]  /*0140*/  SHF.R.U32.HI R5, RZ, 0x5, R2.reuse ;  /* 0x00000005ff057819 */ /* 0x100fe40000011602 */
[----:B------:R-:W-:Y:S02]  /*0150*/  SHF.R.U32.HI R6, RZ, 0x6, R2 ;  /* 0x00000006ff067819 */ /* 0x000fe40000011602 */
[----:B------:R-:W-:-:S02]  /*0160*/  LOP3.LUT R7, R7, 0x1, RZ, 0xc0, !PT ;  /* 0x0000000107077812 */ /* 0x000fc400078ec0ff */
[----:B------:R-:W-:Y:S02]  /*0170*/  LOP3.LUT R8, R8, 0x1, RZ, 0xc0, !PT ;  /* 0x0000000108087812 */ /* 0x000fe400078ec0ff */
[----:B------:R-:W-:Y:S02]  /*0180*/  LOP3.LUT R5, R5, 0x1, RZ, 0xc0, !PT ;  /* 0x0000000105057812 */ /* 0x000fe400078ec0ff */
[----:B------:R-:W-:Y:S02]  /*0190*/  LOP3.LUT R6, R6, 0x1, RZ, 0xc0, !PT ;  /* 0x0000000106067812 */ /* 0x000fe400078ec0ff */
[----:B------:R-:W-:Y:S02]  /*01a0*/  IADD3 R4, PT, PT, R8, R7, R4 ;  /* 0x0000000708047210 */ /* 0x000fe40007ffe004 */
[--C-:B------:R-:W-:Y:S02]  /*01b0*/  SHF.R.U32.HI R7, RZ, 0x7, R2.reuse ;  /* 0x00000007ff077819 */ /* 0x100fe40000011602 */
[----:B------:R-:W-:-:S02]  /*01c0*/  SHF.R.U32.HI R8, RZ, 0x8, R2 ;  /* 0x00000008ff087819 */ /* 0x000fc40000011602 */
[----:B------:R-:W-:Y:S02]  /*01d0*/  IADD3 R4, PT, PT, R6, R5, R4 ;  /* 0x0000000506047210 */ /* 0x000fe40007ffe004 */
[--C-:B------:R-:W-:Y:S02]  /*01e0*/  SHF.R.U32.HI R5, RZ, 0x9, R2.reuse ;  /* 0x00000009ff057819 */ /* 0x100fe40000011602 */
[----:B------:R-:W-:Y:S02]  /*01f0*/  SHF.R.U32.HI R6, RZ, 0xa, R2 ;  /* 0x0000000aff067819 */ /* 0x000fe40000011602 */
[----:B------:R-:W-:Y:S02]  /*0200*/  LOP3.LUT R7, R7, 0x1, RZ, 0xc0, !PT ;  /* 0x0000000107077812 */ /* 0x000fe400078ec0ff */
[----:B------:R-:W-:Y:S02]  /*0210*/  LOP3.LUT R8, R8, 0x1, RZ, 0xc0, !PT ;  /* 0x0000000108087812 */ /* 0x000fe400078ec0ff */
[----:B------:R-:W-:-:S02]  /*0220*/  LOP3.LUT R5, R5, 0x1, RZ, 0xc0, !PT ;  /* 0x0000000105057812 */ /* 0x000fc400078ec0ff */
[----:B------:R-:W-:Y:S02]  /*0230*/  LOP3.LUT R6, R6, 0x1, RZ, 0xc0, !PT ;  /* 0x0000000106067812 */ /* 0x000fe400078ec0ff */
[----:B------:R-:W-:Y:S02]  /*0240*/  IADD3 R4, PT, PT, R8, R7, R4 ;  /* 0x0000000708047210 */ /* 0x000fe40007ffe004 */
[--C-:B------:R-:W-:Y:S02]  /*0250*/  SHF.R.U32.HI R7, RZ, 0xb, R2.reuse ;  /* 0x0000000bff077819 */ /* 0x100fe40000011602 */
[----:B------:R-:W-:Y:S02]  /*0260*/  SHF.R.U32.HI R8, RZ, 0xc, R2 ;  /* 0x0000000cff087819 */ /* 0x000fe40000011602 */
[----:B------:R-:W-:Y:S02]  /*0270*/  IADD3 R4, PT, PT, R6, R5, R4 ;  /* 0x0000000506047210 */ /* 0x000fe40007ffe004 */
[----:B------:R-:W-:-:S02]  /*0280*/  SHF.R.U32.HI R5, RZ, 0xd, R2 ;  /* 0x0000000dff057819 */ /* 0x000fc40000011602 */
[----:B------:R-:W-:Y:S02]  /*0290*/  SHF.R.U32.HI R6, RZ, 0xe, R2 ;  /* 0x0000000eff067819 */ /* 0x000fe40000011602 */
[----:B------:R-:W-:Y:S02]  /*02a0*/  LOP3.LUT R7, R7, 0x1, RZ, 0xc0, !PT ;  /* 0x0000000107077812 */ /* 0x000fe400078ec0ff */
[----:B------:R-:W-:Y:S02]  /*02b0*/  LOP3.LUT R8, R8, 0x1, RZ, 0xc0, !PT ;  /* 0x0000000108087812 */ /* 0x000fe400078ec0ff */
[----:B------:R-:W-:Y:S02]  /*02c0*/  LOP3.LUT R5, R5, 0x1, RZ, 0xc0, !PT ;  /* 0x0000000105057812 */ /* 0x000fe400078ec0ff */
[----:B------:R-:W-:Y:S02]  /*02d0*/  LOP3.LUT R6, R6, 0x1, RZ, 0xc0, !PT ;  /* 0x0000000106067812 */ /* 0x000fe400078ec0ff */
[----:B------:R-:W-:-:S02]  /*02e0*/  IADD3 R4, PT, PT, R8, R7, R4 ;  /* 0x0000000708047210 */ /* 0x000fc40007ffe004 */
        /* <DEDUP_REMOVED lines=40> */
[----:B------:R-:W-:Y:S02]  /*0570*/  SHF.R.U32.HI R7, RZ, 0x1, R3 ;  /* 0x00000001ff077819 */ /* 0x000fe40000011603 */
[----:B------:R-:W-:-:S02]  /*0580*/  IADD3 R5, PT, PT, R6, R5, R4 ;  /* 0x0000000506057210 */ /* 0x000fc40007ffe004 */
[----:B------:R-:W-:Y:S02]  /*0590*/  LOP3.LUT R4, R3, 0x1, RZ, 0xc0, !PT ;  /* 0x0000000103047812 */ /* 0x000fe400078ec0ff */
[----:B------:R-:W-:Y:S02]  /*05a0*/  LOP3.LUT R6, R7, 0x1, RZ, 0xc0, !PT ;  /* 0x0000000107067812 */ /* 0x000fe400078ec0ff */
[----:B------:R-:W-:Y:S02]  /*05b0*/  LEA.HI R5, R2, R5, RZ, 0x1 ;  /* 0x0000000502057211 */ /* 0x000fe400078f08ff */
[--C-:B------:R-:W-:Y:S02]  /*05c0*/  SHF.R.U32.HI R8, RZ, 0x2, R3.reuse ;  /* 0x00000002ff087819 */ /* 0x100fe40000011603 */
[----:B------:R-:W-:Y:S02]  /*05d0*/  SHF.R.U32.HI R2, RZ, 0x3, R3 ;  /* 0x00000003ff027819 */ /* 0x000fe40000011603 */
[----:B------:R-:W-:-:S02]  /*05e0*/  IADD3 R4, PT, PT, R6, R4, R5 ;  /* 0x0000000406047210 */ /* 0x000fc40007ffe005 */
[--C-:B------:R-:W-:Y:S02]  /*05f0*/  SHF.R.U32.HI R7, RZ, 0x4, R3.reuse ;  /* 0x00000004ff077819 */ /* 0x100fe40000011603 */
[----:B------:R-:W-:Y:S02]  /*0600*/  SHF.R.U32.HI R6, RZ, 0x5, R3 ;  /* 0x00000005ff067819 */ /* 0x000fe40000011603 */
[----:B------:R-:W-:Y:S02]  /*0610*/  LOP3.LUT R5, R8, 0x1, RZ, 0xc0, !PT ;  /* 0x0000000108057812 */ /* 0x000fe400078ec0ff */
[----:B------:R-:W-:Y:S02]  /*0620*/  LOP3.LUT R2, R2, 0x1, RZ, 0xc0, !PT ;  /* 0x0000000102027812 */ /* 0x000fe400078ec0ff */
[----:B------:R-:W-:Y:S02]  /*0630*/  LOP3.LUT R7, R7, 0x1, RZ, 0xc0, !PT ;  /* 0x0000000107077812 */ /* 0x000fe400078ec0ff */
[----:B------:R-:W-:-:S02]  /*0640*/  LOP3.LUT R6, R6, 0x1, RZ, 0xc0, !PT ;  /* 0x0000000106067812 */ /* 0x000fc400078ec0ff */
[----:B------:R-:W-:Y:S02]  /*0650*/  IADD3 R2, PT, PT, R2, R5, R4 ;  /* 0x0000000502027210 */ /* 0x000fe40007ffe004 */
[--C-:B------:R-:W-:Y:S02]  /*0660*/  SHF.R.U32.HI R5, RZ, 0x6, R3.reuse ;  /* 0x00000006ff057819 */ /* 0x100fe40000011603 */
[--C-:B------:R-:W-:Y:S02]  /*0670*/  SHF.R.U32.HI R4, RZ, 0x7, R3.reuse ;  /* 0x00000007ff047819 */ /* 0x100fe40000011603 */
[----:B------:R-:W-:Y:S02]  /*0680*/  IADD3 R2, PT, PT, R6, R7, R2 ;  /* 0x0000000706027210 */ /* 0x000fe40007ffe002 */
[--C-:B------:R-:W-:Y:S02]  /*0690*/  SHF.R.U32.HI R7, RZ, 0x8, R3.reuse ;  /* 0x00000008ff077819 */ /* 0x100fe40000011603 */
[----:B------:R-:W-:-:S02]  /*06a0*/  SHF.R.U32.HI R6, RZ, 0x9, R3 ;  /* 0x00000009ff067819 */ /* 0x000fc40000011603 */
[----:B------:R-:W-:Y:S02]  /*06b0*/  LOP3.LUT R5, R5, 0x1, RZ, 0xc0, !PT ;  /* 0x0000000105057812 */ /* 0x000fe400078ec0ff */
[----:B------:R-:W-:Y:S02]  /*06c0*/  LOP3.LUT R4, R4, 0x1, RZ, 0xc0, !PT ;  /* 0x0000000104047812 */ /* 0x000fe400078ec0ff */
[----:B------:R-:W-:Y:S02]  /*06d0*/  LOP3.LUT R7, R7, 0x1, RZ, 0xc0, !PT ;  /* 0x0000000107077812 */ /* 0x000fe400078ec0ff */
[----:B------:R-:W-:Y:S02]  /*06e0*/  LOP3.LUT R6, R6, 0x1, RZ, 0xc0, !PT ;  /* 0x0000000106067812 */ /* 0x000fe400078ec0ff */
[----:B------:R-:W-:Y:S02]  /*06f0*/  IADD3 R2, PT, PT, R4, R5, R2 ;  /* 0x0000000504027210 */ /* 0x000fe40007ffe002 */
[----:B------:R-:W-:-:S02]  /*0700*/  SHF.R.U32.HI R5, RZ, 0xa, R3 ;  /* 0x0000000aff057819 */ /* 0x000fc40000011603 */
[--C-:B------:R-:W-:Y:S02]  /*0710*/  SHF.R.U32.HI R4, RZ, 0xb, R3.reuse ;  /* 0x0000000bff047819 */ /* 0x100fe40000011603 */
[----:B------:R-:W-:Y:S02]  /*0720*/  IADD3 R2, PT, PT, R6, R7, R2 ;  /* 0x0000000706027210 */ /* 0x000fe40007ffe002 */
[--C-:B------:R-:W-:Y:S02]  /*0730*/  SHF.R.U32.HI R7, RZ, 0xc, R3.reuse ;  /* 0x0000000cff077819 */ /* 0x100fe40000011603 */
[----:B------:R-:W-:Y:S02]  /*0740*/  SHF.R.U32.HI R6, RZ, 0xd, R3 ;  /* 0x0000000dff067819 */ /* 0x000fe40000011603 */
[----:B------:R-:W-:Y:S02]  /*0750*/  LOP3.LUT R5, R5, 0x1, RZ, 0xc0, !PT ;  /* 0x0000000105057812 */ /* 0x000fe400078ec0ff */
[----:B------:R-:W-:-:S02]  /*0760*/  LOP3.LUT R4, R4, 0x1, RZ, 0xc0, !PT ;  /* 0x0000000104047812 */ /* 0x000fc400078ec0ff */
[----:B------:R-:W-:Y:S02]  /*0770*/  LOP3.LUT R7, R7, 0x1, RZ, 0xc0, !PT ;  /* 0x0000000107077812 */ /* 0x000fe400078ec0ff */
[----:B------:R-:W-:Y:S02]  /*0780*/  LOP3.LUT R6, R6, 0x1, RZ, 0xc0, !PT ;  /* 0x0000000106067812 */ /* 0x000fe400078ec0ff */
[----:B------:R-:W-:Y:S02]  /*0790*/  IADD3 R2, PT, PT, R4, R5, R2 ;  /* 0x0000000504027210 */ /* 0x000fe40007ffe002 */
        /* <DEDUP_REMOVED lines=20> */
[--C-:B------:R-:W-:Y:S01]  /*08e0*/  SHF.R.U32.HI R9, RZ, 0x16, R3.reuse ;  /* 0x00000016ff097819 */ /* 0x100fe20000011603 */
[----:B------:R-:W0:Y:S01]  /*08f0*/  LDC.64 R4, c[0x0][0x388] ;  /* 0x0000e200ff047b82 */ /* 0x000e220000000a00 */
[----:B------:R-:W-:-:S02]  /*0900*/  SHF.R.U32.HI R8, RZ, 0x17, R3 ;  /* 0x00000017ff087819 */ /* 0x000fc40000011603 */
[----:B------:R-:W-:Y:S02]  /*0910*/  IADD3 R2, PT, PT, R6, R7, R2 ;  /* 0x0000000706027210 */ /* 0x000fe40007ffe002 */
[----:B------:R-:W-:Y:S02]  /*0920*/  LOP3.LUT R7, R9, 0x1, RZ, 0xc0, !PT ;  /* 0x0000000109077812 */ /* 0x000fe400078ec0ff */
[----:B------:R-:W-:Y:S02]  /*0930*/  LOP3.LUT R6, R8, 0x1, RZ, 0xc0, !PT ;  /* 0x0000000108067812 */ /* 0x000fe400078ec0ff */
[--C-:B------:R-:W-:Y:S02]  /*0940*/  SHF.R.U32.HI R9, RZ, 0x18, R3.reuse ;  /* 0x00000018ff097819 */ /* 0x100fe40000011603 */
[----:B------:R-:W-:Y:S02]  /*0950*/  SHF.R.U32.HI R8, RZ, 0x19, R3 ;  /* 0x00000019ff087819 */ /* 0x000fe40000011603 */
[----:B------:R-:W-:-:S02]  /*0960*/  IADD3 R2, PT, PT, R6, R7, R2 ;  /* 0x0000000706027210 */ /* 0x000fc40007ffe002 */
[----:B------:R-:W-:Y:S02]  /*0970*/  LOP3.LUT R7, R9, 0x1, RZ, 0xc0, !PT ;  /* 0x0000000109077812 */ /* 0x000fe400078ec0ff */
[----:B------:R-:W-:Y:S02]  /*0980*/  LOP3.LUT R6, R8, 0x1, RZ, 0xc0, !PT ;  /* 0x0000000108067812 */ /* 0x000fe400078ec0ff */
[--C-:B------:R-:W-:Y:S02]  /*0990*/  SHF.R.U32.HI R9, RZ, 0x1a, R3.reuse ;  /* 0x0000001aff097819 */ /* 0x100fe40000011603 */
[----:B------:R-:W-:Y:S02]  /*09a0*/  SHF.R.U32.HI R8, RZ, 0x1b, R3 ;  /* 0x0000001bff087819 */ /* 0x000fe40000011603 */
[----:B------:R-:W-:Y:S01]  /*09b0*/  IADD3 R2, PT, PT, R6, R7, R2 ;  /* 0x0000000706027210 */ /* 0x000fe20007ffe002 */
[----:B0-----:R-:W-:Y:S01]  /*09c0*/  IMAD.WIDE R4, R0, 0x4, R4 ;  /* 0x0000000400047825 */ /* 0x001fe200078e0204 */
[----:B------:R-:W-:-:S02]  /*09d0*/  LOP3.LUT R7, R9, 0x1, RZ, 0xc0, !PT ;  /* 0x0000000109077812 */ /* 0x000fc400078ec0ff */
[----:B------:R-:W-:Y:S02]  /*09e0*/  LOP3.LUT R6, R8, 0x1, RZ, 0xc0, !PT ;  /* 0x0000000108067812 */ /* 0x000fe400078ec0ff */
[--C-:B------:R-:W-:Y:S02]  /*09f0*/  SHF.R.U32.HI R9, RZ, 0x1c, R3.reuse ;  /* 0x0000001cff097819 */ /* 0x100fe40000011603 */
[----:B------:R-:W-:Y:S02]  /*0a00*/  SHF.R.U32.HI R8, RZ, 0x1d, R3 ;  /* 0x0000001dff087819 */ /* 0x000fe40000011603 */
[----:B------:R-:W-:Y:S02]  /*0a10*/  IADD3 R2, PT, PT, R6, R7, R2 ;  /* 0x0000000706027210 */ /* 0x000fe40007ffe002 */
[----:B------:R-:W-:Y:S02]  /*0a20*/  LOP3.LUT R7, R9, 0x1, RZ, 0xc0, !PT ;  /* 0x0000000109077812 */ /* 0x000fe400078ec0ff */
[----:B------:R-:W-:-:S02]  /*0a30*/  LOP3.LUT R6, R8, 0x1, RZ, 0xc0, !PT ;  /* 0x0000000108067812 */ /* 0x000fc400078ec0ff */
[--C-:B------:R-:W-:Y:S02]  /*0a40*/  SHF.R.U32.HI R9, RZ, 0x1e, R3.reuse ;  /* 0x0000001eff097819 */ /* 0x100fe40000011603 */
[----:B------:R-:W-:Y:S02]  /*0a50*/  SHF.R.U32.HI R8, RZ, 0x1f, R3 ;  /* 0x0000001fff087819 */ /* 0x000fe40000011603 */
[----:B------:R-:W-:Y:S02]  /*0a60*/  IADD3 R2, PT, PT, R6, R7, R2 ;  /* 0x0000000706027210 */ /* 0x000fe40007ffe002 */
[----:B------:R-:W-:-:S04]  /*0a70*/  LOP3.LUT R3, R9, 0x1, RZ, 0xc0, !PT ;  /* 0x0000000109037812 */ /* 0x000fc800078ec0ff */
[----:B------:R-:W-:-:S05]  /*0a80*/  IADD3 R3, PT, PT, R8, R3, R2 ;  /* 0x0000000308037210 */ /* 0x000fca0007ffe002 */
[----:B------:R-:W-:Y:S01]  /*0a90*/  STG.E desc[UR4][R4.64], R3 ;  /* 0x0000000304007986 */ /* 0x000fe2000c101904 */
[----:B------:R-:W-:Y:S05]  /*0aa0*/  EXIT ;  /* 0x000000000000794d */ /* 0x000fea0003800000 */
.L_x_2:
        /* <DEDUP_REMOVED lines=13> */
.L_x_8:


//--------------------- .text._Z3pc3PKmPii        --------------------------
	.section	.text._Z3pc3PKmPii,"ax",@progbits
	.align	128
        .global         _Z3pc3PKmPii
        .type           _Z3pc3PKmPii,@function
        .size           _Z3pc3PKmPii,(.L_x_9 - _Z3pc3PKmPii)
        .other          _Z3pc3PKmPii,@"STO_CUDA_ENTRY STV_DEFAULT"
_Z3pc3PKmPii:
.text._Z3pc3PKmPii:
        /* <DEDUP_REMOVED lines=19> */
.L_x_3:
        /* <DEDUP_REMOVED lines=13> */
.L_x_9:


//--------------------- .text._Z3pc2PKmPii        --------------------------
	.section	.text._Z3pc2PKmPii,"ax",@progbits
	.align	128
        .global         _Z3pc2PKmPii
        .type           _Z3pc2PKmPii,@function
        .size           _Z3pc2PKmPii,(.L_x_10 - _Z3pc2PKmPii)
        .other          _Z3pc2PKmPii,@"STO_CUDA_ENTRY STV_DEFAULT"
_Z3pc2PKmPii:
.text._Z3pc2PKmPii:
        /* <DEDUP_REMOVED lines=13> */
[----:B------:R-:W-:Y:S02]  /*00d0*/  SHF.R.U32.HI R5, RZ, 0x1, R3 ;  /* 0x00000001ff057819 */ /* 0x000fe40000011603 */
[----:B------:R-:W-:Y:S02]  /*00e0*/  LOP3.LUT R7, R7, 0x55555555, RZ, 0xc0, !PT ;  /* 0x5555555507077812 */ /* 0x000fe400078ec0ff */
[----:B------:R-:W-:Y:S02]  /*00f0*/  LOP3.LUT R5, R5, 0x55555555, RZ, 0xc0, !PT ;  /* 0x5555555505057812 */ /* 0x000fe400078ec0ff */
[----:B------:R-:W-:-:S05]  /*0100*/  IADD3 R7, P0, PT, R2, -R7, RZ ;  /* 0x8000000702077210 */ /* 0x000fca0007f1e0ff */
[----:B------:R-:W-:-:S05]  /*0110*/  IMAD.X R6, R3, 0x1, ~R5, P0 ;  /* 0x0000000103067824 */ /* 0x000fca00000e0e05 */
[C-C-:B------:R-:W-:Y:S02]  /*0120*/  SHF.R.U64 R4, R7.reuse, 0x2, R6.reuse ;  /* 0x0000000207047819 */ /* 0x140fe40000001206 */
[----:B------:R-:W-:Y:S02]  /*0130*/  LOP3.LUT R7, R7, 0x33333333, RZ, 0xc0, !PT ;  /* 0x3333333307077812 */ /* 0x000fe400078ec0ff */
[----:B------:R-:W-:Y:S02]  /*0140*/  SHF.R.U32.HI R5, RZ, 0x2, R6 ;  /* 0x00000002ff057819 */ /* 0x000fe40000011606 */
[----:B------:R-:W-:Y:S02]  /*0150*/  LOP3.LUT R4, R4, 0x33333333, RZ, 0xc0, !PT ;  /* 0x3333333304047812 */ /* 0x000fe400078ec0ff */
[----:B------:R-:W-:Y:S02]  /*0160*/  LOP3.LUT R9, R6, 0x33333333, RZ, 0xc0, !PT ;  /* 0x3333333306097812 */ /* 0x000fe400078ec0ff */
[----:B------:R-:W-:-:S02]  /*0170*/  LOP3.LUT R2, R5, 0x33333333, RZ, 0xc0, !PT ;  /* 0x3333333305027812 */ /* 0x000fc400078ec0ff */
[----:B------:R-:W-:Y:S02]  /*0180*/  IADD3 R3, P0, PT, R4, R7, RZ ;  /* 0x0000000704037210 */ /* 0x000fe40007f1e0ff */
[----:B------:R-:W0:Y:S03]  /*0190*/  LDC.64 R4, c[0x0][0x388] ;  /* 0x0000e200ff047b82 */ /* 0x000e260000000a00 */
[----:B------:R-:W-:-:S05]  /*01a0*/  IMAD.X R2, R2, 0x1, R9, P0 ;  /* 0x0000000102027824 */ /* 0x000fca00000e0609 */
[----:B------:R-:W-:-:S04]  /*01b0*/  SHF.R.U64 R6, R3, 0x4, R2 ;  /* 0x0000000403067819 */ /* 0x000fc80000001202 */
[----:B------:R-:W-:-:S04]  /*01c0*/  IADD3 R6, P0, PT, R6, R3, RZ ;  /* 0x0000000306067210 */ /* 0x000fc80007f1e0ff */
[----:B------:R-:W-:Y:S02]  /*01d0*/  LEA.HI.X R2, R2, R2, RZ, 0x1c, P0 ;  /* 0x0000000202027211 */ /* 0x000fe400000fe4ff */
[----:B------:R-:W-:Y:S02]  /*01e0*/  LOP3.LUT R6, R6, 0xf0f0f0f, RZ, 0xc0, !PT ;  /* 0x0f0f0f0f06067812 */ /* 0x000fe400078ec0ff */
[----:B------:R-:W-:-:S05]  /*01f0*/  LOP3.LUT R2, R2, 0xf0f0f0f, RZ, 0xc0, !PT ;  /* 0x0f0f0f0f02027812 */ /* 0x000fca00078ec0ff */
[----:B------:R-:W-:Y:S02]  /*0200*/  IMAD R7, R2, 0x1010101, RZ ;  /* 0x0101010102077824 */ /* 0x000fe400078e02ff */
[----:B------:R-:W-:-:S04]  /*0210*/  IMAD.WIDE.U32 R2, R6, 0x1010101, RZ ;  /* 0x0101010106027825 */ /* 0x000fc800078e00ff */
[----:B------:R-:W-:-:S04]  /*0220*/  IMAD R7, R6, 0x1010101, R7 ;  /* 0x0101010106077824 */ /* 0x000fc800078e0207 */
[----:B------:R-:W-:Y:S02]  /*0230*/  IMAD.IADD R6, R3, 0x1, R7 ;  /* 0x0000000103067824 */ /* 0x000fe400078e0207 */
[----:B0-----:R-:W-:-:S03]  /*0240*/  IMAD.WIDE R2, R0, 0x4, R4 ;  /* 0x0000000400027825 */ /* 0x001fc600078e0204 */
[----:B------:R-:W-:-:S05]  /*0250*/  SHF.R.U32.HI R5, RZ, 0x18, R6 ;  /* 0x00000018ff057819 */ /* 0x000fca0000011606 */
[----:B------:R-:W-:Y:S01]  /*0260*/  STG.E desc[UR4][R2.64], R5 ;  /* 0x0000000502007986 */ /* 0x000fe2000c101904 */
[----:B------:R-:W-:Y:S05]  /*0270*/  EXIT ;  /* 0x000000000000794d */ /* 0x000fea0003800000 */
.L_x_4:
        /* <DEDUP_REMOVED lines=16> */
.L_x_10:


//--------------------- .text._Z3pc1PKmPii        --------------------------
	.section	.text._Z3pc1PKmPii,"ax",@progbits
	.align	128
        .global         _Z3pc1PKmPii
        .type           _Z3pc1PKmPii,@function
        .size           _Z3pc1PKmPii,(.L_x_11 - _Z3pc1PKmPii)
        .other          _Z3pc1PKmPii,@"STO_CUDA_ENTRY STV_DEFAULT"
_Z3pc1PKmPii:
.text._Z3pc1PKmPii:
        /* <DEDUP_REMOVED lines=24> */
[----:B------:R-:W-:-:S05]  /*0180*/  IADD3 R3, P0, PT, R4, R7, RZ ;  /* 0x0000000704037210 */ /* 0x000fca0007f1e0ff */
[----:B------:R-:W-:-:S05]  /*0190*/  IMAD.X R2, R2, 0x1, R9, P0 ;  /* 0x0000000102027824 */ /* 0x000fca00000e0609 */
[----:B------:R-:W-:-:S04]  /*01a0*/  SHF.R.U64 R4, R3, 0x4, R2 ;  /* 0x0000000403047819 */ /* 0x000fc80000001202 */
[----:B------:R-:W-:-:S04]  /*01b0*/  IADD3 R4, P0, PT, R4, R3, RZ ;  /* 0x0000000304047210 */ /* 0x000fc80007f1e0ff */
[----:B------:R-:W-:Y:S02]  /*01c0*/  LEA.HI.X R7, R2, R2, RZ, 0x1c, P0 ;  /* 0x0000000202077211 */ /* 0x000fe400000fe4ff */
[----:B------:R-:W-:Y:S01]  /*01d0*/  LOP3.LUT R4, R4, 0xf0f0f0f, RZ, 0xc0, !PT ;  /* 0x0f0f0f0f04047812 */ /* 0x000fe200078ec0ff */
[----:B------:R-:W0:Y:S01]  /*01e0*/  LDC.64 R2, c[0x0][0x388] ;  /* 0x0000e200ff027b82 */ /* 0x000e220000000a00 */
[----:B------:R-:W-:-:S04]  /*01f0*/  LOP3.LUT R7, R7, 0xf0f0f0f, RZ, 0xc0, !PT ;  /* 0x0f0f0f0f07077812 */ /* 0x000fc800078ec0ff */
[----:B------:R-:W-:-:S04]  /*0200*/  SHF.R.U64 R5, R4, 0x8, R7 ;  /* 0x0000000804057819 */ /* 0x000fc80000001207 */
[----:B------:R-:W-:-:S04]  /*0210*/  IADD3 R5, P0, PT, R5, R4, RZ ;  /* 0x0000000405057210 */ /* 0x000fc80007f1e0ff */
[----:B------:R-:W-:-:S04]  /*0220*/  LEA.HI.X R6, R7, R7, RZ, 0x18, P0 ;  /* 0x0000000707067211 */ /* 0x000fc800000fc4ff */
[----:B------:R-:W-:-:S04]  /*0230*/  SHF.R.U64 R4, R5, 0x10, R6 ;  /* 0x0000001005047819 */ /* 0x000fc80000001206 */
[----:B------:R-:W-:Y:S01]  /*0240*/  IADD3 R4, P0, PT, R4, R5, RZ ;  /* 0x0000000504047210 */ /* 0x000fe20007f1e0ff */
[----:B0-----:R-:W-:-:S03]  /*0250*/  IMAD.WIDE R2, R0, 0x4, R2 ;  /* 0x0000000400027825 */ /* 0x001fc600078e0202 */
[----:B------:R-:W-:-:S05]  /*0260*/  LEA.HI.X R5, R6, R6, RZ, 0x10, P0 ;  /* 0x0000000606057211 */ /* 0x000fca00000f84ff */
[----:B------:R-:W-:-:S05]  /*0270*/  IMAD.IADD R4, R4, 0x1, R5 ;  /* 0x0000000104047824 */ /* 0x000fca00078e0205 */
[----:B------:R-:W-:-:S05]  /*0280*/  LOP3.LUT R5, R4, 0x7f, RZ, 0xc0, !PT ;  /* 0x0000007f04057812 */ /* 0x000fca00078ec0ff */
[----:B------:R-:W-:Y:S01]  /*0290*/  STG.E desc[UR4][R2.64], R5 ;  /* 0x0000000502007986 */ /* 0x000fe2000c101904 */
[----:B------:R-:W-:Y:S05]  /*02a0*/  EXIT ;  /* 0x000000000000794d */ /* 0x000fea0003800000 */
.L_x_5:
        /* <DEDUP_REMOVED lines=13> */
.L_x_11:


//--------------------- .nv.shared.reserved.0     --------------------------
	.section	.nv.shared.reserved.0,"aw",@nobits
	.weak		__nv_reservedSMEM_offset_0_alias
	.size		__nv_reservedSMEM_offset_0_alias, 0, 64
	.other		__nv_reservedSMEM_offset_0_alias,@"STO_CUDA_RESERVED_SHARED STV_DEFAULT"
__nv_reservedSMEM_offset_0_alias:
	.zero		0
	.zero		64


//--------------------- .nv.constant0._Z3pc6PKmPii --------------------------
	.section	.nv.constant0._Z3pc6PKmPii,"a",@progbits
	.sectionflags	@""
	.align	4
.nv.constant0._Z3pc6PKmPii:
	.zero		916


//--------------------- .nv.constant0._Z3pc5PKmPii --------------------------
	.section	.nv.constant0._Z3pc5PKmPii,"a",@progbits
	.sectionflags	@""
	.align	4
.nv.constant0._Z3pc5PKmPii:
	.zero		916


//--------------------- .nv.constant0._Z3pc4PKmPii --------------------------
	.section	.nv.constant0._Z3pc4PKmPii,"a",@progbits
	.sectionflags	@""
	.align	4
.nv.constant0._Z3pc4PKmPii:
	.zero		916


//--------------------- .nv.constant0._Z3pc3PKmPii --------------------------
	.section	.nv.constant0._Z3pc3PKmPii,"a",@progbits
	.sectionflags	@""
	.align	4
.nv.constant0._Z3pc3PKmPii:
	.zero		916


//--------------------- .nv.constant0._Z3pc2PKmPii --------------------------
	.section	.nv.constant0._Z3pc2PKmPii,"a",@progbits
	.sectionflags	@""
	.align	4
.nv.constant0._Z3pc2PKmPii:
	.zero		916


//--------------------- .nv.constant0._Z3pc1PKmPii --------------------------
	.section	.nv.constant0._Z3pc1PKmPii,"a",@progbits
	.sectionflags	@""
	.align	4
.nv.constant0._Z3pc1PKmPii:
	.zero		916


//--------------------- SYMBOLS --------------------------

	.type		.nv.reservedSmem.offset0,@object
	.size		.nv.reservedSmem.offset0,0x4
